//
// Generated by NVIDIA NVVM Compiler
//
// Compiler Build ID: CL-36424714
// Cuda compilation tools, release 13.0, V13.0.88
// Based on NVVM 20.0.0
//

.version 9.0
.target sm_100
.address_size 64

	// .globl	_Z19forwardHiddenKernelPdS_S_S_i

.visible .entry _Z19forwardHiddenKernelPdS_S_S_i(
	.param .u64 .ptr .align 1 _Z19forwardHiddenKernelPdS_S_S_i_param_0,
	.param .u64 .ptr .align 1 _Z19forwardHiddenKernelPdS_S_S_i_param_1,
	.param .u64 .ptr .align 1 _Z19forwardHiddenKernelPdS_S_S_i_param_2,
	.param .u64 .ptr .align 1 _Z19forwardHiddenKernelPdS_S_S_i_param_3,
	.param .u32 _Z19forwardHiddenKernelPdS_S_S_i_param_4
)
{
	.reg .pred 	%p<11>;
	.reg .b32 	%r<44>;
	.reg .b64 	%rd<47>;
	.reg .b64 	%fd<111>;

	ld.param.u64 	%rd12, [_Z19forwardHiddenKernelPdS_S_S_i_param_0];
	ld.param.u64 	%rd10, [_Z19forwardHiddenKernelPdS_S_S_i_param_1];
	ld.param.u64 	%rd13, [_Z19forwardHiddenKernelPdS_S_S_i_param_2];
	ld.param.u64 	%rd11, [_Z19forwardHiddenKernelPdS_S_S_i_param_3];
	ld.param.u32 	%r25, [_Z19forwardHiddenKernelPdS_S_S_i_param_4];
	cvta.to.global.u64 	%rd1, %rd13;
	cvta.to.global.u64 	%rd2, %rd12;
	mov.u32 	%r1, %ctaid.y;
	mov.u32 	%r26, %ctaid.x;
	mov.u32 	%r27, %ntid.x;
	mov.u32 	%r28, %tid.x;
	mad.lo.s32 	%r2, %r26, %r27, %r28;
	setp.gt.s32 	%p1, %r2, 127;
	@%p1 bra 	$L__BB0_15;
	cvta.to.global.u64 	%rd14, %rd10;
	mul.wide.s32 	%rd15, %r2, 8;
	add.s64 	%rd16, %rd14, %rd15;
	ld.global.f64 	%fd110, [%rd16];
	setp.lt.s32 	%p2, %r25, 1;
	@%p2 bra 	$L__BB0_14;
	mul.lo.s32 	%r3, %r25, %r2;
	mul.lo.s32 	%r4, %r25, %r1;
	and.b32  	%r5, %r25, 15;
	setp.lt.u32 	%p3, %r25, 16;
	mov.b32 	%r40, 0;
	@%p3 bra 	$L__BB0_5;
	and.b32  	%r40, %r25, 2147483632;
	neg.s32 	%r38, %r40;
	add.s64 	%rd3, %rd2, 64;
	mul.wide.u32 	%rd17, %r4, 8;
	add.s64 	%rd18, %rd17, %rd1;
	add.s64 	%rd45, %rd18, 64;
	mov.u32 	%r37, %r3;
$L__BB0_4:
	.pragma "nounroll";
	mul.wide.s32 	%rd19, %r37, 8;
	add.s64 	%rd20, %rd3, %rd19;
	ld.global.f64 	%fd16, [%rd20+-64];
	ld.global.f64 	%fd17, [%rd45+-64];
	fma.rn.f64 	%fd18, %fd16, %fd17, %fd110;
	ld.global.f64 	%fd19, [%rd20+-56];
	ld.global.f64 	%fd20, [%rd45+-56];
	fma.rn.f64 	%fd21, %fd19, %fd20, %fd18;
	ld.global.f64 	%fd22, [%rd20+-48];
	ld.global.f64 	%fd23, [%rd45+-48];
	fma.rn.f64 	%fd24, %fd22, %fd23, %fd21;
	ld.global.f64 	%fd25, [%rd20+-40];
	ld.global.f64 	%fd26, [%rd45+-40];
	fma.rn.f64 	%fd27, %fd25, %fd26, %fd24;
	ld.global.f64 	%fd28, [%rd20+-32];
	ld.global.f64 	%fd29, [%rd45+-32];
	fma.rn.f64 	%fd30, %fd28, %fd29, %fd27;
	ld.global.f64 	%fd31, [%rd20+-24];
	ld.global.f64 	%fd32, [%rd45+-24];
	fma.rn.f64 	%fd33, %fd31, %fd32, %fd30;
	ld.global.f64 	%fd34, [%rd20+-16];
	ld.global.f64 	%fd35, [%rd45+-16];
	fma.rn.f64 	%fd36, %fd34, %fd35, %fd33;
	ld.global.f64 	%fd37, [%rd20+-8];
	ld.global.f64 	%fd38, [%rd45+-8];
	fma.rn.f64 	%fd39, %fd37, %fd38, %fd36;
	ld.global.f64 	%fd40, [%rd20];
	ld.global.f64 	%fd41, [%rd45];
	fma.rn.f64 	%fd42, %fd40, %fd41, %fd39;
	ld.global.f64 	%fd43, [%rd20+8];
	ld.global.f64 	%fd44, [%rd45+8];
	fma.rn.f64 	%fd45, %fd43, %fd44, %fd42;
	ld.global.f64 	%fd46, [%rd20+16];
	ld.global.f64 	%fd47, [%rd45+16];
	fma.rn.f64 	%fd48, %fd46, %fd47, %fd45;
	ld.global.f64 	%fd49, [%rd20+24];
	ld.global.f64 	%fd50, [%rd45+24];
	fma.rn.f64 	%fd51, %fd49, %fd50, %fd48;
	ld.global.f64 	%fd52, [%rd20+32];
	ld.global.f64 	%fd53, [%rd45+32];
	fma.rn.f64 	%fd54, %fd52, %fd53, %fd51;
	ld.global.f64 	%fd55, [%rd20+40];
	ld.global.f64 	%fd56, [%rd45+40];
	fma.rn.f64 	%fd57, %fd55, %fd56, %fd54;
	ld.global.f64 	%fd58, [%rd20+48];
	ld.global.f64 	%fd59, [%rd45+48];
	fma.rn.f64 	%fd60, %fd58, %fd59, %fd57;
	ld.global.f64 	%fd61, [%rd20+56];
	ld.global.f64 	%fd62, [%rd45+56];
	fma.rn.f64 	%fd110, %fd61, %fd62, %fd60;
	add.s32 	%r38, %r38, 16;
	add.s32 	%r37, %r37, 16;
	add.s64 	%rd45, %rd45, 128;
	setp.ne.s32 	%p4, %r38, 0;
	@%p4 bra 	$L__BB0_4;
$L__BB0_5:
	setp.eq.s32 	%p5, %r5, 0;
	@%p5 bra 	$L__BB0_14;
	and.b32  	%r13, %r25, 7;
	setp.lt.u32 	%p6, %r5, 8;
	@%p6 bra 	$L__BB0_8;
	add.s32 	%r30, %r40, %r3;
	mul.wide.s32 	%rd21, %r30, 8;
	add.s64 	%rd22, %rd2, %rd21;
	ld.global.f64 	%fd64, [%rd22];
	add.s32 	%r31, %r40, %r4;
	mul.wide.u32 	%rd23, %r31, 8;
	add.s64 	%rd24, %rd1, %rd23;
	ld.global.f64 	%fd65, [%rd24];
	fma.rn.f64 	%fd66, %fd64, %fd65, %fd110;
	ld.global.f64 	%fd67, [%rd22+8];
	cvt.u64.u32 	%rd25, %r4;
	cvt.u64.u32 	%rd26, %r40;
	add.s64 	%rd27, %rd26, %rd25;
	shl.b64 	%rd28, %rd27, 3;
	add.s64 	%rd29, %rd1, %rd28;
	ld.global.f64 	%fd68, [%rd29+8];
	fma.rn.f64 	%fd69, %fd67, %fd68, %fd66;
	ld.global.f64 	%fd70, [%rd22+16];
	ld.global.f64 	%fd71, [%rd29+16];
	fma.rn.f64 	%fd72, %fd70, %fd71, %fd69;
	ld.global.f64 	%fd73, [%rd22+24];
	ld.global.f64 	%fd74, [%rd29+24];
	fma.rn.f64 	%fd75, %fd73, %fd74, %fd72;
	ld.global.f64 	%fd76, [%rd22+32];
	ld.global.f64 	%fd77, [%rd29+32];
	fma.rn.f64 	%fd78, %fd76, %fd77, %fd75;
	ld.global.f64 	%fd79, [%rd22+40];
	ld.global.f64 	%fd80, [%rd29+40];
	fma.rn.f64 	%fd81, %fd79, %fd80, %fd78;
	ld.global.f64 	%fd82, [%rd22+48];
	ld.global.f64 	%fd83, [%rd29+48];
	fma.rn.f64 	%fd84, %fd82, %fd83, %fd81;
	ld.global.f64 	%fd85, [%rd22+56];
	ld.global.f64 	%fd86, [%rd29+56];
	fma.rn.f64 	%fd110, %fd85, %fd86, %fd84;
	add.s32 	%r40, %r40, 8;
$L__BB0_8:
	setp.eq.s32 	%p7, %r13, 0;
	@%p7 bra 	$L__BB0_14;
	and.b32  	%r16, %r25, 3;
	setp.lt.u32 	%p8, %r13, 4;
	@%p8 bra 	$L__BB0_11;
	add.s32 	%r32, %r40, %r3;
	mul.wide.s32 	%rd30, %r32, 8;
	add.s64 	%rd31, %rd2, %rd30;
	ld.global.f64 	%fd88, [%rd31];
	add.s32 	%r33, %r40, %r4;
	mul.wide.u32 	%rd32, %r33, 8;
	add.s64 	%rd33, %rd1, %rd32;
	ld.global.f64 	%fd89, [%rd33];
	fma.rn.f64 	%fd90, %fd88, %fd89, %fd110;
	ld.global.f64 	%fd91, [%rd31+8];
	cvt.u64.u32 	%rd34, %r4;
	cvt.u64.u32 	%rd35, %r40;
	add.s64 	%rd36, %rd35, %rd34;
	shl.b64 	%rd37, %rd36, 3;
	add.s64 	%rd38, %rd1, %rd37;
	ld.global.f64 	%fd92, [%rd38+8];
	fma.rn.f64 	%fd93, %fd91, %fd92, %fd90;
	ld.global.f64 	%fd94, [%rd31+16];
	ld.global.f64 	%fd95, [%rd38+16];
	fma.rn.f64 	%fd96, %fd94, %fd95, %fd93;
	ld.global.f64 	%fd97, [%rd31+24];
	ld.global.f64 	%fd98, [%rd38+24];
	fma.rn.f64 	%fd110, %fd97, %fd98, %fd96;
	add.s32 	%r40, %r40, 4;
$L__BB0_11:
	setp.eq.s32 	%p9, %r16, 0;
	@%p9 bra 	$L__BB0_14;
	add.s32 	%r34, %r40, %r4;
	mul.wide.u32 	%rd39, %r34, 8;
	add.s64 	%rd46, %rd1, %rd39;
	add.s32 	%r43, %r40, %r3;
	neg.s32 	%r42, %r16;
$L__BB0_13:
	.pragma "nounroll";
	mul.wide.s32 	%rd40, %r43, 8;
	add.s64 	%rd41, %rd2, %rd40;
	ld.global.f64 	%fd99, [%rd41];
	ld.global.f64 	%fd100, [%rd46];
	fma.rn.f64 	%fd110, %fd99, %fd100, %fd110;
	add.s64 	%rd46, %rd46, 8;
	add.s32 	%r43, %r43, 1;
	add.s32 	%r42, %r42, 1;
	setp.ne.s32 	%p10, %r42, 0;
	@%p10 bra 	$L__BB0_13;
$L__BB0_14:
	max.f64 	%fd101, %fd110, 0d0000000000000000;
	shl.b32 	%r35, %r1, 7;
	add.s32 	%r36, %r35, %r2;
	cvta.to.global.u64 	%rd42, %rd11;
	mul.wide.s32 	%rd43, %r36, 8;
	add.s64 	%rd44, %rd42, %rd43;
	st.global.f64 	[%rd44], %fd101;
$L__BB0_15:
	ret;

}
	// .globl	_Z19forwardOutputKernelPdS_S_S_i
.visible .entry _Z19forwardOutputKernelPdS_S_S_i(
	.param .u64 .ptr .align 1 _Z19forwardOutputKernelPdS_S_S_i_param_0,
	.param .u64 .ptr .align 1 _Z19forwardOutputKernelPdS_S_S_i_param_1,
	.param .u64 .ptr .align 1 _Z19forwardOutputKernelPdS_S_S_i_param_2,
	.param .u64 .ptr .align 1 _Z19forwardOutputKernelPdS_S_S_i_param_3,
	.param .u32 _Z19forwardOutputKernelPdS_S_S_i_param_4
)
{
	.reg .pred 	%p<11>;
	.reg .b32 	%r<43>;
	.reg .b64 	%rd<47>;
	.reg .b64 	%fd<110>;

	ld.param.u64 	%rd12, [_Z19forwardOutputKernelPdS_S_S_i_param_0];
	ld.param.u64 	%rd10, [_Z19forwardOutputKernelPdS_S_S_i_param_1];
	ld.param.u64 	%rd13, [_Z19forwardOutputKernelPdS_S_S_i_param_2];
	ld.param.u64 	%rd11, [_Z19forwardOutputKernelPdS_S_S_i_param_3];
	ld.param.u32 	%r25, [_Z19forwardOutputKernelPdS_S_S_i_param_4];
	cvta.to.global.u64 	%rd1, %rd13;
	cvta.to.global.u64 	%rd2, %rd12;
	mov.u32 	%r1, %ctaid.y;
	mov.u32 	%r26, %ctaid.x;
	mov.u32 	%r27, %ntid.x;
	mov.u32 	%r28, %tid.x;
	mad.lo.s32 	%r2, %r26, %r27, %r28;
	setp.gt.s32 	%p1, %r2, 9;
	@%p1 bra 	$L__BB1_15;
	cvta.to.global.u64 	%rd14, %rd10;
	mul.wide.s32 	%rd15, %r2, 8;
	add.s64 	%rd16, %rd14, %rd15;
	ld.global.f64 	%fd109, [%rd16];
	setp.lt.s32 	%p2, %r25, 1;
	@%p2 bra 	$L__BB1_14;
	mul.lo.s32 	%r3, %r25, %r2;
	mul.lo.s32 	%r4, %r25, %r1;
	and.b32  	%r5, %r25, 15;
	setp.lt.u32 	%p3, %r25, 16;
	mov.b32 	%r39, 0;
	@%p3 bra 	$L__BB1_5;
	and.b32  	%r39, %r25, 2147483632;
	neg.s32 	%r37, %r39;
	add.s64 	%rd3, %rd2, 64;
	mul.wide.u32 	%rd17, %r4, 8;
	add.s64 	%rd18, %rd17, %rd1;
	add.s64 	%rd45, %rd18, 64;
	mov.u32 	%r36, %r3;
$L__BB1_4:
	.pragma "nounroll";
	mul.wide.s32 	%rd19, %r36, 8;
	add.s64 	%rd20, %rd3, %rd19;
	ld.global.f64 	%fd16, [%rd20+-64];
	ld.global.f64 	%fd17, [%rd45+-64];
	fma.rn.f64 	%fd18, %fd16, %fd17, %fd109;
	ld.global.f64 	%fd19, [%rd20+-56];
	ld.global.f64 	%fd20, [%rd45+-56];
	fma.rn.f64 	%fd21, %fd19, %fd20, %fd18;
	ld.global.f64 	%fd22, [%rd20+-48];
	ld.global.f64 	%fd23, [%rd45+-48];
	fma.rn.f64 	%fd24, %fd22, %fd23, %fd21;
	ld.global.f64 	%fd25, [%rd20+-40];
	ld.global.f64 	%fd26, [%rd45+-40];
	fma.rn.f64 	%fd27, %fd25, %fd26, %fd24;
	ld.global.f64 	%fd28, [%rd20+-32];
	ld.global.f64 	%fd29, [%rd45+-32];
	fma.rn.f64 	%fd30, %fd28, %fd29, %fd27;
	ld.global.f64 	%fd31, [%rd20+-24];
	ld.global.f64 	%fd32, [%rd45+-24];
	fma.rn.f64 	%fd33, %fd31, %fd32, %fd30;
	ld.global.f64 	%fd34, [%rd20+-16];
	ld.global.f64 	%fd35, [%rd45+-16];
	fma.rn.f64 	%fd36, %fd34, %fd35, %fd33;
	ld.global.f64 	%fd37, [%rd20+-8];
	ld.global.f64 	%fd38, [%rd45+-8];
	fma.rn.f64 	%fd39, %fd37, %fd38, %fd36;
	ld.global.f64 	%fd40, [%rd20];
	ld.global.f64 	%fd41, [%rd45];
	fma.rn.f64 	%fd42, %fd40, %fd41, %fd39;
	ld.global.f64 	%fd43, [%rd20+8];
	ld.global.f64 	%fd44, [%rd45+8];
	fma.rn.f64 	%fd45, %fd43, %fd44, %fd42;
	ld.global.f64 	%fd46, [%rd20+16];
	ld.global.f64 	%fd47, [%rd45+16];
	fma.rn.f64 	%fd48, %fd46, %fd47, %fd45;
	ld.global.f64 	%fd49, [%rd20+24];
	ld.global.f64 	%fd50, [%rd45+24];
	fma.rn.f64 	%fd51, %fd49, %fd50, %fd48;
	ld.global.f64 	%fd52, [%rd20+32];
	ld.global.f64 	%fd53, [%rd45+32];
	fma.rn.f64 	%fd54, %fd52, %fd53, %fd51;
	ld.global.f64 	%fd55, [%rd20+40];
	ld.global.f64 	%fd56, [%rd45+40];
	fma.rn.f64 	%fd57, %fd55, %fd56, %fd54;
	ld.global.f64 	%fd58, [%rd20+48];
	ld.global.f64 	%fd59, [%rd45+48];
	fma.rn.f64 	%fd60, %fd58, %fd59, %fd57;
	ld.global.f64 	%fd61, [%rd20+56];
	ld.global.f64 	%fd62, [%rd45+56];
	fma.rn.f64 	%fd109, %fd61, %fd62, %fd60;
	add.s32 	%r37, %r37, 16;
	add.s32 	%r36, %r36, 16;
	add.s64 	%rd45, %rd45, 128;
	setp.ne.s32 	%p4, %r37, 0;
	@%p4 bra 	$L__BB1_4;
$L__BB1_5:
	setp.eq.s32 	%p5, %r5, 0;
	@%p5 bra 	$L__BB1_14;
	and.b32  	%r13, %r25, 7;
	setp.lt.u32 	%p6, %r5, 8;
	@%p6 bra 	$L__BB1_8;
	add.s32 	%r30, %r39, %r3;
	mul.wide.s32 	%rd21, %r30, 8;
	add.s64 	%rd22, %rd2, %rd21;
	ld.global.f64 	%fd64, [%rd22];
	add.s32 	%r31, %r39, %r4;
	mul.wide.u32 	%rd23, %r31, 8;
	add.s64 	%rd24, %rd1, %rd23;
	ld.global.f64 	%fd65, [%rd24];
	fma.rn.f64 	%fd66, %fd64, %fd65, %fd109;
	ld.global.f64 	%fd67, [%rd22+8];
	cvt.u64.u32 	%rd25, %r4;
	cvt.u64.u32 	%rd26, %r39;
	add.s64 	%rd27, %rd26, %rd25;
	shl.b64 	%rd28, %rd27, 3;
	add.s64 	%rd29, %rd1, %rd28;
	ld.global.f64 	%fd68, [%rd29+8];
	fma.rn.f64 	%fd69, %fd67, %fd68, %fd66;
	ld.global.f64 	%fd70, [%rd22+16];
	ld.global.f64 	%fd71, [%rd29+16];
	fma.rn.f64 	%fd72, %fd70, %fd71, %fd69;
	ld.global.f64 	%fd73, [%rd22+24];
	ld.global.f64 	%fd74, [%rd29+24];
	fma.rn.f64 	%fd75, %fd73, %fd74, %fd72;
	ld.global.f64 	%fd76, [%rd22+32];
	ld.global.f64 	%fd77, [%rd29+32];
	fma.rn.f64 	%fd78, %fd76, %fd77, %fd75;
	ld.global.f64 	%fd79, [%rd22+40];
	ld.global.f64 	%fd80, [%rd29+40];
	fma.rn.f64 	%fd81, %fd79, %fd80, %fd78;
	ld.global.f64 	%fd82, [%rd22+48];
	ld.global.f64 	%fd83, [%rd29+48];
	fma.rn.f64 	%fd84, %fd82, %fd83, %fd81;
	ld.global.f64 	%fd85, [%rd22+56];
	ld.global.f64 	%fd86, [%rd29+56];
	fma.rn.f64 	%fd109, %fd85, %fd86, %fd84;
	add.s32 	%r39, %r39, 8;
$L__BB1_8:
	setp.eq.s32 	%p7, %r13, 0;
	@%p7 bra 	$L__BB1_14;
	and.b32  	%r16, %r25, 3;
	setp.lt.u32 	%p8, %r13, 4;
	@%p8 bra 	$L__BB1_11;
	add.s32 	%r32, %r39, %r3;
	mul.wide.s32 	%rd30, %r32, 8;
	add.s64 	%rd31, %rd2, %rd30;
	ld.global.f64 	%fd88, [%rd31];
	add.s32 	%r33, %r39, %r4;
	mul.wide.u32 	%rd32, %r33, 8;
	add.s64 	%rd33, %rd1, %rd32;
	ld.global.f64 	%fd89, [%rd33];
	fma.rn.f64 	%fd90, %fd88, %fd89, %fd109;
	ld.global.f64 	%fd91, [%rd31+8];
	cvt.u64.u32 	%rd34, %r4;
	cvt.u64.u32 	%rd35, %r39;
	add.s64 	%rd36, %rd35, %rd34;
	shl.b64 	%rd37, %rd36, 3;
	add.s64 	%rd38, %rd1, %rd37;
	ld.global.f64 	%fd92, [%rd38+8];
	fma.rn.f64 	%fd93, %fd91, %fd92, %fd90;
	ld.global.f64 	%fd94, [%rd31+16];
	ld.global.f64 	%fd95, [%rd38+16];
	fma.rn.f64 	%fd96, %fd94, %fd95, %fd93;
	ld.global.f64 	%fd97, [%rd31+24];
	ld.global.f64 	%fd98, [%rd38+24];
	fma.rn.f64 	%fd109, %fd97, %fd98, %fd96;
	add.s32 	%r39, %r39, 4;
$L__BB1_11:
	setp.eq.s32 	%p9, %r16, 0;
	@%p9 bra 	$L__BB1_14;
	add.s32 	%r34, %r39, %r4;
	mul.wide.u32 	%rd39, %r34, 8;
	add.s64 	%rd46, %rd1, %rd39;
	add.s32 	%r42, %r39, %r3;
	neg.s32 	%r41, %r16;
$L__BB1_13:
	.pragma "nounroll";
	mul.wide.s32 	%rd40, %r42, 8;
	add.s64 	%rd41, %rd2, %rd40;
	ld.global.f64 	%fd99, [%rd41];
	ld.global.f64 	%fd100, [%rd46];
	fma.rn.f64 	%fd109, %fd99, %fd100, %fd109;
	add.s64 	%rd46, %rd46, 8;
	add.s32 	%r42, %r42, 1;
	add.s32 	%r41, %r41, 1;
	setp.ne.s32 	%p10, %r41, 0;
	@%p10 bra 	$L__BB1_13;
$L__BB1_14:
	mad.lo.s32 	%r35, %r1, 10, %r2;
	cvta.to.global.u64 	%rd42, %rd11;
	mul.wide.s32 	%rd43, %r35, 8;
	add.s64 	%rd44, %rd42, %rd43;
	st.global.f64 	[%rd44], %fd109;
$L__BB1_15:
	ret;

}
	// .globl	_Z24backwardOutputGradKernelPdS_S_
.visible .entry _Z24backwardOutputGradKernelPdS_S_(
	.param .u64 .ptr .align 1 _Z24backwardOutputGradKernelPdS_S__param_0,
	.param .u64 .ptr .align 1 _Z24backwardOutputGradKernelPdS_S__param_1,
	.param .u64 .ptr .align 1 _Z24backwardOutputGradKernelPdS_S__param_2
)
{
	.reg .pred 	%p<2>;
	.reg .b32 	%r<4>;
	.reg .b64 	%rd<11>;
	.reg .b64 	%fd<4>;

	ld.param.u64 	%rd1, [_Z24backwardOutputGradKernelPdS_S__param_0];
	ld.param.u64 	%rd2, [_Z24backwardOutputGradKernelPdS_S__param_1];
	ld.param.u64 	%rd3, [_Z24backwardOutputGradKernelPdS_S__param_2];
	mov.u32 	%r1, %tid.x;
	setp.gt.u32 	%p1, %r1, 9;
	@%p1 bra 	$L__BB2_2;
	cvta.to.global.u64 	%rd4, %rd1;
	cvta.to.global.u64 	%rd5, %rd2;
	cvta.to.global.u64 	%rd6, %rd3;
	mov.u32 	%r2, %ctaid.x;
	mad.lo.s32 	%r3, %r2, 10, %r1;
	mul.wide.u32 	%rd7, %r3, 8;
	add.s64 	%rd8, %rd4, %rd7;
	ld.global.f64 	%fd1, [%rd8];
	add.s64 	%rd9, %rd5, %rd7;
	ld.global.f64 	%fd2, [%rd9];
	sub.f64 	%fd3, %fd1, %fd2;
	add.s64 	%rd10, %rd6, %rd7;
	st.global.f64 	[%rd10], %fd3;
$L__BB2_2:
	ret;

}
	// .globl	_Z24backwardHiddenGradKernelPdS_S_S_i
.visible .entry _Z24backwardHiddenGradKernelPdS_S_S_i(
	.param .u64 .ptr .align 1 _Z24backwardHiddenGradKernelPdS_S_S_i_param_0,
	.param .u64 .ptr .align 1 _Z24backwardHiddenGradKernelPdS_S_S_i_param_1,
	.param .u64 .ptr .align 1 _Z24backwardHiddenGradKernelPdS_S_S_i_param_2,
	.param .u64 .ptr .align 1 _Z24backwardHiddenGradKernelPdS_S_S_i_param_3,
	.param .u32 _Z24backwardHiddenGradKernelPdS_S_S_i_param_4
)
{
	.reg .pred 	%p<3>;
	.reg .b32 	%r<10>;
	.reg .b64 	%rd<26>;
	.reg .b64 	%fd<34>;

	ld.param.u64 	%rd1, [_Z24backwardHiddenGradKernelPdS_S_S_i_param_0];
	ld.param.u64 	%rd2, [_Z24backwardHiddenGradKernelPdS_S_S_i_param_1];
	ld.param.u64 	%rd3, [_Z24backwardHiddenGradKernelPdS_S_S_i_param_2];
	ld.param.u64 	%rd4, [_Z24backwardHiddenGradKernelPdS_S_S_i_param_3];
	ld.param.u32 	%r2, [_Z24backwardHiddenGradKernelPdS_S_S_i_param_4];
	mov.u32 	%r3, %ctaid.x;
	mov.u32 	%r4, %ntid.x;
	mov.u32 	%r5, %tid.x;
	mad.lo.s32 	%r1, %r3, %r4, %r5;
	setp.gt.s32 	%p1, %r1, 127;
	@%p1 bra 	$L__BB3_2;
	mov.u32 	%r6, %ctaid.y;
	cvta.to.global.u64 	%rd5, %rd3;
	cvta.to.global.u64 	%rd6, %rd4;
	cvta.to.global.u64 	%rd7, %rd1;
	cvta.to.global.u64 	%rd8, %rd2;
	mul.lo.s32 	%r7, %r6, 10;
	mul.wide.s32 	%rd9, %r1, 8;
	add.s64 	%rd10, %rd7, %rd9;
	ld.global.f64 	%fd1, [%rd10];
	mul.wide.u32 	%rd11, %r7, 8;
	add.s64 	%rd12, %rd8, %rd11;
	ld.global.f64 	%fd2, [%rd12];
	fma.rn.f64 	%fd3, %fd1, %fd2, 0d0000000000000000;
	mul.wide.s32 	%rd13, %r2, 8;
	add.s64 	%rd14, %rd10, %rd13;
	ld.global.f64 	%fd4, [%rd14];
	ld.global.f64 	%fd5, [%rd12+8];
	fma.rn.f64 	%fd6, %fd4, %fd5, %fd3;
	add.s64 	%rd15, %rd14, %rd13;
	ld.global.f64 	%fd7, [%rd15];
	ld.global.f64 	%fd8, [%rd12+16];
	fma.rn.f64 	%fd9, %fd7, %fd8, %fd6;
	add.s64 	%rd16, %rd15, %rd13;
	ld.global.f64 	%fd10, [%rd16];
	ld.global.f64 	%fd11, [%rd12+24];
	fma.rn.f64 	%fd12, %fd10, %fd11, %fd9;
	add.s64 	%rd17, %rd16, %rd13;
	ld.global.f64 	%fd13, [%rd17];
	ld.global.f64 	%fd14, [%rd12+32];
	fma.rn.f64 	%fd15, %fd13, %fd14, %fd12;
	add.s64 	%rd18, %rd17, %rd13;
	ld.global.f64 	%fd16, [%rd18];
	ld.global.f64 	%fd17, [%rd12+40];
	fma.rn.f64 	%fd18, %fd16, %fd17, %fd15;
	add.s64 	%rd19, %rd18, %rd13;
	ld.global.f64 	%fd19, [%rd19];
	ld.global.f64 	%fd20, [%rd12+48];
	fma.rn.f64 	%fd21, %fd19, %fd20, %fd18;
	add.s64 	%rd20, %rd19, %rd13;
	ld.global.f64 	%fd22, [%rd20];
	ld.global.f64 	%fd23, [%rd12+56];
	fma.rn.f64 	%fd24, %fd22, %fd23, %fd21;
	add.s64 	%rd21, %rd20, %rd13;
	ld.global.f64 	%fd25, [%rd21];
	ld.global.f64 	%fd26, [%rd12+64];
	fma.rn.f64 	%fd27, %fd25, %fd26, %fd24;
	add.s64 	%rd22, %rd21, %rd13;
	ld.global.f64 	%fd28, [%rd22];
	ld.global.f64 	%fd29, [%rd12+72];
	fma.rn.f64 	%fd30, %fd28, %fd29, %fd27;
	shl.b32 	%r8, %r6, 7;
	add.s32 	%r9, %r8, %r1;
	mul.wide.s32 	%rd23, %r9, 8;
	add.s64 	%rd24, %rd5, %rd23;
	ld.global.f64 	%fd31, [%rd24];
	setp.gt.f64 	%p2, %fd31, 0d0000000000000000;
	selp.f64 	%fd32, 0d3FF0000000000000, 0d0000000000000000, %p2;
	mul.f64 	%fd33, %fd30, %fd32;
	add.s64 	%rd25, %rd6, %rd23;
	st.global.f64 	[%rd25], %fd33;
$L__BB3_2:
	ret;

}
	// .globl	_Z14updateW2KernelPdS_S_S_i
.visible .entry _Z14updateW2KernelPdS_S_S_i(
	.param .u64 .ptr .align 1 _Z14updateW2KernelPdS_S_S_i_param_0,
	.param .u64 .ptr .align 1 _Z14updateW2KernelPdS_S_S_i_param_1,
	.param .u64 .ptr .align 1 _Z14updateW2KernelPdS_S_S_i_param_2,
	.param .u64 .ptr .align 1 _Z14updateW2KernelPdS_S_S_i_param_3,
	.param .u32 _Z14updateW2KernelPdS_S_S_i_param_4
)
{
	.reg .pred 	%p<5>;
	.reg .b32 	%r<6>;
	.reg .b64 	%rd<25>;
	.reg .b64 	%fd<47>;

	ld.param.u64 	%rd2, [_Z14updateW2KernelPdS_S_S_i_param_0];
	ld.param.u64 	%rd3, [_Z14updateW2KernelPdS_S_S_i_param_1];
	ld.param.u64 	%rd4, [_Z14updateW2KernelPdS_S_S_i_param_2];
	ld.param.u64 	%rd5, [_Z14updateW2KernelPdS_S_S_i_param_3];
	ld.param.u32 	%r3, [_Z14updateW2KernelPdS_S_S_i_param_4];
	mov.u32 	%r1, %ctaid.x;
	mov.u32 	%r4, %tid.x;
	setp.gt.u32 	%p1, %r1, 9;
	setp.gt.u32 	%p2, %r4, 127;
	or.pred  	%p3, %p1, %p2;
	@%p3 bra 	$L__BB4_3;
	cvta.to.global.u64 	%rd6, %rd4;
	cvta.to.global.u64 	%rd7, %rd2;
	cvta.to.global.u64 	%rd8, %rd5;
	mul.wide.u32 	%rd9, %r1, 8;
	add.s64 	%rd1, %rd6, %rd9;
	ld.global.f64 	%fd1, [%rd1];
	mul.wide.u32 	%rd10, %r4, 8;
	add.s64 	%rd11, %rd8, %rd10;
	ld.global.f64 	%fd2, [%rd11];
	fma.rn.f64 	%fd3, %fd1, %fd2, 0d0000000000000000;
	ld.global.f64 	%fd4, [%rd1+80];
	mul.wide.s32 	%rd12, %r3, 8;
	add.s64 	%rd13, %rd11, %rd12;
	ld.global.f64 	%fd5, [%rd13];
	fma.rn.f64 	%fd6, %fd4, %fd5, %fd3;
	ld.global.f64 	%fd7, [%rd1+160];
	add.s64 	%rd14, %rd13, %rd12;
	ld.global.f64 	%fd8, [%rd14];
	fma.rn.f64 	%fd9, %fd7, %fd8, %fd6;
	ld.global.f64 	%fd10, [%rd1+240];
	add.s64 	%rd15, %rd14, %rd12;
	ld.global.f64 	%fd11, [%rd15];
	fma.rn.f64 	%fd12, %fd10, %fd11, %fd9;
	ld.global.f64 	%fd13, [%rd1+320];
	add.s64 	%rd16, %rd15, %rd12;
	ld.global.f64 	%fd14, [%rd16];
	fma.rn.f64 	%fd15, %fd13, %fd14, %fd12;
	ld.global.f64 	%fd16, [%rd1+400];
	add.s64 	%rd17, %rd16, %rd12;
	ld.global.f64 	%fd17, [%rd17];
	fma.rn.f64 	%fd18, %fd16, %fd17, %fd15;
	ld.global.f64 	%fd19, [%rd1+480];
	add.s64 	%rd18, %rd17, %rd12;
	ld.global.f64 	%fd20, [%rd18];
	fma.rn.f64 	%fd21, %fd19, %fd20, %fd18;
	ld.global.f64 	%fd22, [%rd1+560];
	add.s64 	%rd19, %rd18, %rd12;
	ld.global.f64 	%fd23, [%rd19];
	fma.rn.f64 	%fd24, %fd22, %fd23, %fd21;
	mul.f64 	%fd25, %fd24, 0dBF847AE147AE147B;
	mad.lo.s32 	%r5, %r3, %r1, %r4;
	mul.wide.s32 	%rd20, %r5, 8;
	add.s64 	%rd21, %rd7, %rd20;
	ld.global.f64 	%fd26, [%rd21];
	fma.rn.f64 	%fd27, %fd25, 0d3FC0000000000000, %fd26;
	st.global.f64 	[%rd21], %fd27;
	setp.ne.s32 	%p4, %r4, 0;
	@%p4 bra 	$L__BB4_3;
	ld.global.f64 	%fd28, [%rd1];
	add.f64 	%fd29, %fd28, 0d0000000000000000;
	ld.global.f64 	%fd30, [%rd1+80];
	add.f64 	%fd31, %fd29, %fd30;
	ld.global.f64 	%fd32, [%rd1+160];
	add.f64 	%fd33, %fd31, %fd32;
	ld.global.f64 	%fd34, [%rd1+240];
	add.f64 	%fd35, %fd33, %fd34;
	ld.global.f64 	%fd36, [%rd1+320];
	add.f64 	%fd37, %fd35, %fd36;
	ld.global.f64 	%fd38, [%rd1+400];
	add.f64 	%fd39, %fd37, %fd38;
	ld.global.f64 	%fd40, [%rd1+480];
	add.f64 	%fd41, %fd39, %fd40;
	ld.global.f64 	%fd42, [%rd1+560];
	add.f64 	%fd43, %fd41, %fd42;
	mul.f64 	%fd44, %fd43, 0dBF847AE147AE147B;
	cvta.to.global.u64 	%rd22, %rd3;
	add.s64 	%rd24, %rd22, %rd9;
	ld.global.f64 	%fd45, [%rd24];
	fma.rn.f64 	%fd46, %fd44, 0d3FC0000000000000, %fd45;
	st.global.f64 	[%rd24], %fd46;
$L__BB4_3:
	ret;

}
	// .globl	_Z14updateW1KernelPdS_S_S_i
.visible .entry _Z14updateW1KernelPdS_S_S_i(
	.param .u64 .ptr .align 1 _Z14updateW1KernelPdS_S_S_i_param_0,
	.param .u64 .ptr .align 1 _Z14updateW1KernelPdS_S_S_i_param_1,
	.param .u64 .ptr .align 1 _Z14updateW1KernelPdS_S_S_i_param_2,
	.param .u64 .ptr .align 1 _Z14updateW1KernelPdS_S_S_i_param_3,
	.param .u32 _Z14updateW1KernelPdS_S_S_i_param_4
)
{
	.reg .pred 	%p<5>;
	.reg .b32 	%r<6>;
	.reg .b64 	%rd<17>;
	.reg .b64 	%fd<47>;

	ld.param.u64 	%rd2, [_Z14updateW1KernelPdS_S_S_i_param_0];
	ld.param.u64 	%rd3, [_Z14updateW1KernelPdS_S_S_i_param_1];
	ld.param.u64 	%rd4, [_Z14updateW1KernelPdS_S_S_i_param_2];
	ld.param.u64 	%rd5, [_Z14updateW1KernelPdS_S_S_i_param_3];
	ld.param.u32 	%r3, [_Z14updateW1KernelPdS_S_S_i_param_4];
	mov.u32 	%r1, %ctaid.x;
	mov.u32 	%r4, %tid.x;
	setp.gt.u32 	%p1, %r1, 127;
	setp.gt.u32 	%p2, %r4, 783;
	or.pred  	%p3, %p1, %p2;
	@%p3 bra 	$L__BB5_3;
	cvta.to.global.u64 	%rd6, %rd4;
	cvta.to.global.u64 	%rd7, %rd2;
	cvta.to.global.u64 	%rd8, %rd5;
	mul.wide.u32 	%rd9, %r1, 8;
	add.s64 	%rd1, %rd6, %rd9;
	ld.global.f64 	%fd1, [%rd1];
	mul.wide.u32 	%rd10, %r4, 8;
	add.s64 	%rd11, %rd8, %rd10;
	ld.global.f64 	%fd2, [%rd11];
	fma.rn.f64 	%fd3, %fd1, %fd2, 0d0000000000000000;
	ld.global.f64 	%fd4, [%rd1+1024];
	ld.global.f64 	%fd5, [%rd11+6272];
	fma.rn.f64 	%fd6, %fd4, %fd5, %fd3;
	ld.global.f64 	%fd7, [%rd1+2048];
	ld.global.f64 	%fd8, [%rd11+12544];
	fma.rn.f64 	%fd9, %fd7, %fd8, %fd6;
	ld.global.f64 	%fd10, [%rd1+3072];
	ld.global.f64 	%fd11, [%rd11+18816];
	fma.rn.f64 	%fd12, %fd10, %fd11, %fd9;
	ld.global.f64 	%fd13, [%rd1+4096];
	ld.global.f64 	%fd14, [%rd11+25088];
	fma.rn.f64 	%fd15, %fd13, %fd14, %fd12;
	ld.global.f64 	%fd16, [%rd1+5120];
	ld.global.f64 	%fd17, [%rd11+31360];
	fma.rn.f64 	%fd18, %fd16, %fd17, %fd15;
	ld.global.f64 	%fd19, [%rd1+6144];
	ld.global.f64 	%fd20, [%rd11+37632];
	fma.rn.f64 	%fd21, %fd19, %fd20, %fd18;
	ld.global.f64 	%fd22, [%rd1+7168];
	ld.global.f64 	%fd23, [%rd11+43904];
	fma.rn.f64 	%fd24, %fd22, %fd23, %fd21;
	mul.f64 	%fd25, %fd24, 0dBF847AE147AE147B;
	mad.lo.s32 	%r5, %r3, %r1, %r4;
	mul.wide.s32 	%rd12, %r5, 8;
	add.s64 	%rd13, %rd7, %rd12;
	ld.global.f64 	%fd26, [%rd13];
	fma.rn.f64 	%fd27, %fd25, 0d3FC0000000000000, %fd26;
	st.global.f64 	[%rd13], %fd27;
	setp.ne.s32 	%p4, %r4, 0;
	@%p4 bra 	$L__BB5_3;
	ld.global.f64 	%fd28, [%rd1];
	add.f64 	%fd29, %fd28, 0d0000000000000000;
	ld.global.f64 	%fd30, [%rd1+1024];
	add.f64 	%fd31, %fd29, %fd30;
	ld.global.f64 	%fd32, [%rd1+2048];
	add.f64 	%fd33, %fd31, %fd32;
	ld.global.f64 	%fd34, [%rd1+3072];
	add.f64 	%fd35, %fd33, %fd34;
	ld.global.f64 	%fd36, [%rd1+4096];
	add.f64 	%fd37, %fd35, %fd36;
	ld.global.f64 	%fd38, [%rd1+5120];
	add.f64 	%fd39, %fd37, %fd38;
	ld.global.f64 	%fd40, [%rd1+6144];
	add.f64 	%fd41, %fd39, %fd40;
	ld.global.f64 	%fd42, [%rd1+7168];
	add.f64 	%fd43, %fd41, %fd42;
	mul.f64 	%fd44, %fd43, 0dBF847AE147AE147B;
	cvta.to.global.u64 	%rd14, %rd3;
	add.s64 	%rd16, %rd14, %rd9;
	ld.global.f64 	%fd45, [%rd16];
	fma.rn.f64 	%fd46, %fd44, 0d3FC0000000000000, %fd45;
	st.global.f64 	[%rd16], %fd46;
$L__BB5_3:
	ret;

}


// ===== COMPILED SASS (sm_100) =====

	.target	sm_100

	.elftype	@"ET_EXEC"


//--------------------- .note.nv.tkinfo           --------------------------
	.section	.note.nv.tkinfo,"",@"SHT_NOTE"
	.sectionflags	@"SHF_NOTE_NV_TKINFO"
	.tkinfo
        /*0018*/ 	.word	0x00000002
        /*0030*/ 	.string	""
        /*0030*/ 	.string	"ptxas"
        /*0030*/ 	.string	"Cuda compilation tools, release 13.0, V13.0.88"
        /*0030*/ 	.string	"Build cuda_13.0.r13.0/compiler.36424714_0"
        /*0030*/ 	.string	"-arch sm_100 -m 64 "



//--------------------- .note.nv.cuinfo           --------------------------
	.section	.note.nv.cuinfo,"",@"SHT_NOTE"
	.sectionflags	@"SHF_NOTE_NV_CUINFO"
        /*0018*/ 	.short	0x0002
        /*001a*/ 	.short	0x0064
        /*001c*/ 	.short	0x0082
	.zero		2


//--------------------- .nv.info                  --------------------------
	.section	.nv.info,"",@"SHT_CUDA_INFO"
	.align	4


	//----- nvinfo : EIATTR_REGCOUNT
	.align		4
        /*0000*/ 	.byte	0x04, 0x2f
        /*0002*/ 	.short	(.L_1 - .L_0)
	.align		4
.L_0:
        /*0004*/ 	.word	index@(_Z19forwardHiddenKernelPdS_S_S_i)
        /*0008*/ 	.word	0x0000001f


	//----- nvinfo : EIATTR_FRAME_SIZE
	.align		4
.L_1:
        /*000c*/ 	.byte	0x04, 0x11
        /*000e*/ 	.short	(.L_3 - .L_2)
	.align		4
.L_2:
        /*0010*/ 	.word	index@(_Z19forwardHiddenKernelPdS_S_S_i)
        /*0014*/ 	.word	0x00000000


	//----- nvinfo : EIATTR_REGCOUNT
	.align		4
.L_3:
        /*0018*/ 	.byte	0x04, 0x2f
        /*001a*/ 	.short	(.L_5 - .L_4)
	.align		4
.L_4:
        /*001c*/ 	.word	index@(_Z19forwardOutputKernelPdS_S_S_i)
        /*0020*/ 	.word	0x0000001f


	//----- nvinfo : EIATTR_FRAME_SIZE
	.align		4
.L_5:
        /*0024*/ 	.byte	0x04, 0x11
        /*0026*/ 	.short	(.L_7 - .L_6)
	.align		4
.L_6:
        /*0028*/ 	.word	index@(_Z19forwardOutputKernelPdS_S_S_i)
        /*002c*/ 	.word	0x00000000


	//----- nvinfo : EIATTR_REGCOUNT
	.align		4
.L_7:
        /*0030*/ 	.byte	0x04, 0x2f
        /*0032*/ 	.short	(.L_9 - .L_8)
	.align		4
.L_8:
        /*0034*/ 	.word	index@(_Z24backwardOutputGradKernelPdS_S_)
        /*0038*/ 	.word	0x0000000e


	//----- nvinfo : EIATTR_FRAME_SIZE
	.align		4
.L_9:
        /*003c*/ 	.byte	0x04, 0x11
        /*003e*/ 	.short	(.L_11 - .L_10)
	.align		4
.L_10:
        /*0040*/ 	.word	index@(_Z24backwardOutputGradKernelPdS_S_)
        /*0044*/ 	.word	0x00000000


	//----- nvinfo : EIATTR_REGCOUNT
	.align		4
.L_11:
        /*0048*/ 	.byte	0x04, 0x2f
        /*004a*/ 	.short	(.L_13 - .L_12)
	.align		4
.L_12:
        /*004c*/ 	.word	index@(_Z24backwardHiddenGradKernelPdS_S_S_i)
        /*0050*/ 	.word	0x00000020


	//----- nvinfo : EIATTR_FRAME_SIZE
	.align		4
.L_13:
        /*0054*/ 	.byte	0x04, 0x11
        /*0056*/ 	.short	(.L_15 - .L_14)
	.align		4
.L_14:
        /*0058*/ 	.word	index@(_Z24backwardHiddenGradKernelPdS_S_S_i)
        /*005c*/ 	.word	0x00000000


	//----- nvinfo : EIATTR_REGCOUNT
	.align		4
.L_15:
        /*0060*/ 	.byte	0x04, 0x2f
        /*0062*/ 	.short	(.L_17 - .L_16)
	.align		4
.L_16:
        /*0064*/ 	.word	index@(_Z14updateW2KernelPdS_S_S_i)
        /*0068*/ 	.word	0x00000020


	//----- nvinfo : EIATTR_FRAME_SIZE
	.align		4
.L_17:
        /*006c*/ 	.byte	0x04, 0x11
        /*006e*/ 	.short	(.L_19 - .L_18)
	.align		4
.L_18:
        /*0070*/ 	.word	index@(_Z14updateW2KernelPdS_S_S_i)
        /*0074*/ 	.word	0x00000000


	//----- nvinfo : EIATTR_REGCOUNT
	.align		4
.L_19:
        /*0078*/ 	.byte	0x04, 0x2f
        /*007a*/ 	.short	(.L_21 - .L_20)
	.align		4
.L_20:
        /*007c*/ 	.word	index@(_Z14updateW1KernelPdS_S_S_i)
        /*0080*/ 	.word	0x00000020


	//----- nvinfo : EIATTR_FRAME_SIZE
	.align		4
.L_21:
        /*0084*/ 	.byte	0x04, 0x11
        /*0086*/ 	.short	(.L_23 - .L_22)
	.align		4
.L_22:
        /*0088*/ 	.word	index@(_Z14updateW1KernelPdS_S_S_i)
        /*008c*/ 	.word	0x00000000


	//----- nvinfo : EIATTR_MIN_STACK_SIZE
	.align		4
.L_23:
        /*0090*/ 	.byte	0x04, 0x12
        /*0092*/ 	.short	(.L_25 - .L_24)
	.align		4
.L_24:
        /*0094*/ 	.word	index@(_Z14updateW1KernelPdS_S_S_i)
        /*0098*/ 	.word	0x00000000


	//----- nvinfo : EIATTR_MIN_STACK_SIZE
	.align		4
.L_25:
        /*009c*/ 	.byte	0x04, 0x12
        /*009e*/ 	.short	(.L_27 - .L_26)
	.align		4
.L_26:
        /*00a0*/ 	.word	index@(_Z14updateW2KernelPdS_S_S_i)
        /*00a4*/ 	.word	0x00000000


	//----- nvinfo : EIATTR_MIN_STACK_SIZE
	.align		4
.L_27:
        /*00a8*/ 	.byte	0x04, 0x12
        /*00aa*/ 	.short	(.L_29 - .L_28)
	.align		4
.L_28:
        /*00ac*/ 	.word	index@(_Z24backwardHiddenGradKernelPdS_S_S_i)
        /*00b0*/ 	.word	0x00000000


	//----- nvinfo : EIATTR_MIN_STACK_SIZE
	.align		4
.L_29:
        /*00b4*/ 	.byte	0x04, 0x12
        /*00b6*/ 	.short	(.L_31 - .L_30)
	.align		4
.L_30:
        /*00b8*/ 	.word	index@(_Z24backwardOutputGradKernelPdS_S_)
        /*00bc*/ 	.word	0x00000000


	//----- nvinfo : EIATTR_MIN_STACK_SIZE
	.align		4
.L_31:
        /*00c0*/ 	.byte	0x04, 0x12
        /*00c2*/ 	.short	(.L_33 - .L_32)
	.align		4
.L_32:
        /*00c4*/ 	.word	index@(_Z19forwardOutputKernelPdS_S_S_i)
        /*00c8*/ 	.word	0x00000000


	//----- nvinfo : EIATTR_MIN_STACK_SIZE
	.align		4
.L_33:
        /*00cc*/ 	.byte	0x04, 0x12
        /*00ce*/ 	.short	(.L_35 - .L_34)
	.align		4
.L_34:
        /*00d0*/ 	.word	index@(_Z19forwardHiddenKernelPdS_S_S_i)
        /*00d4*/ 	.word	0x00000000
.L_35:


//--------------------- .nv.compat                --------------------------
	.section	.nv.compat,"",@"SHT_CUDA_COMPAT_INFO"
	.align	4
        /*0000*/ 	.byte	0x02, 0x09, 0x00, 0x00, 0x02, 0x02, 0x01, 0x00, 0x02, 0x05, 0x05, 0x00, 0x03, 0x07, 0x01, 0x01
        /*0010*/ 	.byte	0x02, 0x03, 0x00, 0x00, 0x02, 0x06, 0x01, 0x00, 0x04, 0x0b, 0x08, 0x00, 0x01, 0x00, 0x00, 0x00
        /*0020*/ 	.byte	0x00, 0x00, 0x00, 0x00


//--------------------- .nv.info._Z14updateW1KernelPdS_S_S_i --------------------------
	.section	.nv.info._Z14updateW1KernelPdS_S_S_i,"",@"SHT_CUDA_INFO"
	.sectionflags	@""
	.align	4


	//----- nvinfo : EIATTR_CUDA_API_VERSION
	.align		4
        /*0000*/ 	.byte	0x04, 0x37
        /*0002*/ 	.short	(.L_37 - .L_36)
.L_36:
        /*0004*/ 	.word	0x00000082


	//----- nvinfo : EIATTR_KPARAM_INFO
	.align		4
.L_37:
        /*0008*/ 	.byte	0x04, 0x17
        /*000a*/ 	.short	(.L_39 - .L_38)
.L_38:
        /*000c*/ 	.word	0x00000000
        /*0010*/ 	.short	0x0004
        /*0012*/ 	.short	0x0020
        /*0014*/ 	.byte	0x00, 0xf0, 0x11, 0x00


	//----- nvinfo : EIATTR_KPARAM_INFO
	.align		4
.L_39:
        /*0018*/ 	.byte	0x04, 0x17
        /*001a*/ 	.short	(.L_41 - .L_40)
.L_40:
        /*001c*/ 	.word	0x00000000
        /*0020*/ 	.short	0x0003
        /*0022*/ 	.short	0x0018
        /*0024*/ 	.byte	0x00, 0xf5, 0x21, 0x00


	//----- nvinfo : EIATTR_KPARAM_INFO
	.align		4
.L_41:
        /*0028*/ 	.byte	0x04, 0x17
        /*002a*/ 	.short	(.L_43 - .L_42)
.L_42:
        /*002c*/ 	.word	0x00000000
        /*0030*/ 	.short	0x0002
        /*0032*/ 	.short	0x0010
        /*0034*/ 	.byte	0x00, 0xf5, 0x21, 0x00


	//----- nvinfo : EIATTR_KPARAM_INFO
	.align		4
.L_43:
        /*0038*/ 	.byte	0x04, 0x17
        /*003a*/ 	.short	(.L_45 - .L_44)
.L_44:
        /*003c*/ 	.word	0x00000000
        /*0040*/ 	.short	0x0001
        /*0042*/ 	.short	0x0008
        /*0044*/ 	.byte	0x00, 0xf5, 0x21, 0x00


	//----- nvinfo : EIATTR_KPARAM_INFO
	.align		4
.L_45:
        /*0048*/ 	.byte	0x04, 0x17
        /*004a*/ 	.short	(.L_47 - .L_46)
.L_46:
        /*004c*/ 	.word	0x00000000
        /*0050*/ 	.short	0x0000
        /*0052*/ 	.short	0x0000
        /*0054*/ 	.byte	0x00, 0xf5, 0x21, 0x00


	//----- nvinfo : EIATTR_SPARSE_MMA_MASK
	.align		4
.L_47:
        /*0058*/ 	.byte	0x03, 0x50
        /*005a*/ 	.short	0x0000


	//----- nvinfo : EIATTR_MAXREG_COUNT
	.align		4
        /*005c*/ 	.byte	0x03, 0x1b
        /*005e*/ 	.short	0x00ff


	//----- nvinfo : EIATTR_MERCURY_ISA_VERSION
	.align		4
        /*0060*/ 	.byte	0x03, 0x5f
        /*0062*/ 	.short	0x0101


	//----- nvinfo : EIATTR_VRC_CTA_INIT_COUNT
	.align		4
        /*0064*/ 	.byte	0x02, 0x4a
	.zero		1
	.zero		1


	//----- nvinfo : EIATTR_EXIT_INSTR_OFFSETS
	.align		4
        /*0068*/ 	.byte	0x04, 0x1c
        /*006a*/ 	.short	(.L_49 - .L_48)


	//   ....[0]....
.L_48:
        /*006c*/ 	.word	0x00000050


	//   ....[1]....
        /*0070*/ 	.word	0x000002e0


	//   ....[2]....
        /*0074*/ 	.word	0x00000450


	//----- nvinfo : EIATTR_CBANK_PARAM_SIZE
	.align		4
.L_49:
        /*0078*/ 	.byte	0x03, 0x19
        /*007a*/ 	.short	0x0024


	//----- nvinfo : EIATTR_PARAM_CBANK
	.align		4
        /*007c*/ 	.byte	0x04, 0x0a
        /*007e*/ 	.short	(.L_51 - .L_50)
	.align		4
.L_50:
        /*0080*/ 	.word	index@(.nv.constant0._Z14updateW1KernelPdS_S_S_i)
        /*0084*/ 	.short	0x0380
        /*0086*/ 	.short	0x0024


	//----- nvinfo : EIATTR_SW_WAR
	.align		4
.L_51:
        /*0088*/ 	.byte	0x04, 0x36
        /*008a*/ 	.short	(.L_53 - .L_52)
.L_52:
        /*008c*/ 	.word	0x00000008
.L_53:


//--------------------- .nv.info._Z14updateW2KernelPdS_S_S_i --------------------------
	.section	.nv.info._Z14updateW2KernelPdS_S_S_i,"",@"SHT_CUDA_INFO"
	.sectionflags	@""
	.align	4


	//----- nvinfo : EIATTR_CUDA_API_VERSION
	.align		4
        /*0000*/ 	.byte	0x04, 0x37
        /*0002*/ 	.short	(.L_55 - .L_54)
.L_54:
        /*0004*/ 	.word	0x00000082


	//----- nvinfo : EIATTR_KPARAM_INFO
	.align		4
.L_55:
        /*0008*/ 	.byte	0x04, 0x17
        /*000a*/ 	.short	(.L_57 - .L_56)
.L_56:
        /*000c*/ 	.word	0x00000000
        /*0010*/ 	.short	0x0004
        /*0012*/ 	.short	0x0020
        /*0014*/ 	.byte	0x00, 0xf0, 0x11, 0x00


	//----- nvinfo : EIATTR_KPARAM_INFO
	.align		4
.L_57:
        /*0018*/ 	.byte	0x04, 0x17
        /*001a*/ 	.short	(.L_59 - .L_58)
.L_58:
        /*001c*/ 	.word	0x00000000
        /*0020*/ 	.short	0x0003
        /*0022*/ 	.short	0x0018
        /*0024*/ 	.byte	0x00, 0xf5, 0x21, 0x00


	//----- nvinfo : EIATTR_KPARAM_INFO
	.align		4
.L_59:
        /*0028*/ 	.byte	0x04, 0x17
        /*002a*/ 	.short	(.L_61 - .L_60)
.L_60:
        /*002c*/ 	.word	0x00000000
        /*0030*/ 	.short	0x0002
        /*0032*/ 	.short	0x0010
        /*0034*/ 	.byte	0x00, 0xf5, 0x21, 0x00


	//----- nvinfo : EIATTR_KPARAM_INFO
	.align		4
.L_61:
        /*0038*/ 	.byte	0x04, 0x17
        /*003a*/ 	.short	(.L_63 - .L_62)
.L_62:
        /*003c*/ 	.word	0x00000000
        /*0040*/ 	.short	0x0001
        /*0042*/ 	.short	0x0008
        /*0044*/ 	.byte	0x00, 0xf5, 0x21, 0x00


	//----- nvinfo : EIATTR_KPARAM_INFO
	.align		4
.L_63:
        /*0048*/ 	.byte	0x04, 0x17
        /*004a*/ 	.short	(.L_65 - .L_64)
.L_64:
        /*004c*/ 	.word	0x00000000
        /*0050*/ 	.short	0x0000
        /*0052*/ 	.short	0x0000
        /*0054*/ 	.byte	0x00, 0xf5, 0x21, 0x00


	//----- nvinfo : EIATTR_SPARSE_MMA_MASK
	.align		4
.L_65:
        /*0058*/ 	.byte	0x03, 0x50
        /*005a*/ 	.short	0x0000


	//----- nvinfo : EIATTR_MAXREG_COUNT
	.align		4
        /*005c*/ 	.byte	0x03, 0x1b
        /*005e*/ 	.short	0x00ff


	//----- nvinfo : EIATTR_MERCURY_ISA_VERSION
	.align		4
        /*0060*/ 	.byte	0x03, 0x5f
        /*0062*/ 	.short	0x0101


	//----- nvinfo : EIATTR_VRC_CTA_INIT_COUNT
	.align		4
        /*0064*/ 	.byte	0x02, 0x4a
	.zero		1
	.zero		1


	//----- nvinfo : EIATTR_EXIT_INSTR_OFFSETS
	.align		4
        /*0068*/ 	.byte	0x04, 0x1c
        /*006a*/ 	.short	(.L_67 - .L_66)


	//   ....[0]....
.L_66:
        /*006c*/ 	.word	0x00000050


	//   ....[1]....
        /*0070*/ 	.word	0x00000350


	//   ....[2]....
        /*0074*/ 	.word	0x000004c0


	//----- nvinfo : EIATTR_CBANK_PARAM_SIZE
	.align		4
.L_67:
        /*0078*/ 	.byte	0x03, 0x19
        /*007a*/ 	.short	0x0024


	//----- nvinfo : EIATTR_PARAM_CBANK
	.align		4
        /*007c*/ 	.byte	0x04, 0x0a
        /*007e*/ 	.short	(.L_69 - .L_68)
	.align		4
.L_68:
        /*0080*/ 	.word	index@(.nv.constant0._Z14updateW2KernelPdS_S_S_i)
        /*0084*/ 	.short	0x0380
        /*0086*/ 	.short	0x0024


	//----- nvinfo : EIATTR_SW_WAR
	.align		4
.L_69:
        /*0088*/ 	.byte	0x04, 0x36
        /*008a*/ 	.short	(.L_71 - .L_70)
.L_70:
        /*008c*/ 	.word	0x00000008
.L_71:


//--------------------- .nv.info._Z24backwardHiddenGradKernelPdS_S_S_i --------------------------
	.section	.nv.info._Z24backwardHiddenGradKernelPdS_S_S_i,"",@"SHT_CUDA_INFO"
	.sectionflags	@""
	.align	4


	//----- nvinfo : EIATTR_CUDA_API_VERSION
	.align		4
        /*0000*/ 	.byte	0x04, 0x37
        /*0002*/ 	.short	(.L_73 - .L_72)
.L_72:
        /*0004*/ 	.word	0x00000082


	//----- nvinfo : EIATTR_KPARAM_INFO
	.align		4
.L_73:
        /*0008*/ 	.byte	0x04, 0x17
        /*000a*/ 	.short	(.L_75 - .L_74)
.L_74:
        /*000c*/ 	.word	0x00000000
        /*0010*/ 	.short	0x0004
        /*0012*/ 	.short	0x0020
        /*0014*/ 	.byte	0x00, 0xf0, 0x11, 0x00


	//----- nvinfo : EIATTR_KPARAM_INFO
	.align		4
.L_75:
        /*0018*/ 	.byte	0x04, 0x17
        /*001a*/ 	.short	(.L_77 - .L_76)
.L_76:
        /*001c*/ 	.word	0x00000000
        /*0020*/ 	.short	0x0003
        /*0022*/ 	.short	0x0018
        /*0024*/ 	.byte	0x00, 0xf5, 0x21, 0x00


	//----- nvinfo : EIATTR_KPARAM_INFO
	.align		4
.L_77:
        /*0028*/ 	.byte	0x04, 0x17
        /*002a*/ 	.short	(.L_79 - .L_78)
.L_78:
        /*002c*/ 	.word	0x00000000
        /*0030*/ 	.short	0x0002
        /*0032*/ 	.short	0x0010
        /*0034*/ 	.byte	0x00, 0xf5, 0x21, 0x00


	//----- nvinfo : EIATTR_KPARAM_INFO
	.align		4
.L_79:
        /*0038*/ 	.byte	0x04, 0x17
        /*003a*/ 	.short	(.L_81 - .L_80)
.L_80:
        /*003c*/ 	.word	0x00000000
        /*0040*/ 	.short	0x0001
        /*0042*/ 	.short	0x0008
        /*0044*/ 	.byte	0x00, 0xf5, 0x21, 0x00


	//----- nvinfo : EIATTR_KPARAM_INFO
	.align		4
.L_81:
        /*0048*/ 	.byte	0x04, 0x17
        /*004a*/ 	.short	(.L_83 - .L_82)
.L_82:
        /*004c*/ 	.word	0x00000000
        /*0050*/ 	.short	0x0000
        /*0052*/ 	.short	0x0000
        /*0054*/ 	.byte	0x00, 0xf5, 0x21, 0x00


	//----- nvinfo : EIATTR_SPARSE_MMA_MASK
	.align		4
.L_83:
        /*0058*/ 	.byte	0x03, 0x50
        /*005a*/ 	.short	0x0000


	//----- nvinfo : EIATTR_MAXREG_COUNT
	.align		4
        /*005c*/ 	.byte	0x03, 0x1b
        /*005e*/ 	.short	0x00ff


	//----- nvinfo : EIATTR_MERCURY_ISA_VERSION
	.align		4
        /*0060*/ 	.byte	0x03, 0x5f
        /*0062*/ 	.short	0x0101


	//----- nvinfo : EIATTR_VRC_CTA_INIT_COUNT
	.align		4
        /*0064*/ 	.byte	0x02, 0x4a
	.zero		1
	.zero		1


	//----- nvinfo : EIATTR_EXIT_INSTR_OFFSETS
	.align		4
        /*0068*/ 	.byte	0x04, 0x1c
        /*006a*/ 	.short	(.L_85 - .L_84)


	//   ....[0]....
.L_84:
        /*006c*/ 	.word	0x00000060


	//   ....[1]....
        /*0070*/ 	.word	0x00000410


	//----- nvinfo : EIATTR_CBANK_PARAM_SIZE
	.align		4
.L_85:
        /*0074*/ 	.byte	0x03, 0x19
        /*0076*/ 	.short	0x0024


	//----- nvinfo : EIATTR_PARAM_CBANK
	.align		4
        /*0078*/ 	.byte	0x04, 0x0a
        /*007a*/ 	.short	(.L_87 - .L_86)
	.align		4
.L_86:
        /*007c*/ 	.word	index@(.nv.constant0._Z24backwardHiddenGradKernelPdS_S_S_i)
        /*0080*/ 	.short	0x0380
        /*0082*/ 	.short	0x0024


	//----- nvinfo : EIATTR_SW_WAR
	.align		4
.L_87:
        /*0084*/ 	.byte	0x04, 0x36
        /*0086*/ 	.short	(.L_89 - .L_88)
.L_88:
        /*0088*/ 	.word	0x00000008
.L_89:


//--------------------- .nv.info._Z24backwardOutputGradKernelPdS_S_ --------------------------
	.section	.nv.info._Z24backwardOutputGradKernelPdS_S_,"",@"SHT_CUDA_INFO"
	.sectionflags	@""
	.align	4


	//----- nvinfo : EIATTR_CUDA_API_VERSION
	.align		4
        /*0000*/ 	.byte	0x04, 0x37
        /*0002*/ 	.short	(.L_91 - .L_90)
.L_90:
        /*0004*/ 	.word	0x00000082


	//----- nvinfo : EIATTR_KPARAM_INFO
	.align		4
.L_91:
        /*0008*/ 	.byte	0x04, 0x17
        /*000a*/ 	.short	(.L_93 - .L_92)
.L_92:
        /*000c*/ 	.word	0x00000000
        /*0010*/ 	.short	0x0002
        /*0012*/ 	.short	0x0010
        /*0014*/ 	.byte	0x00, 0xf5, 0x21, 0x00


	//----- nvinfo : EIATTR_KPARAM_INFO
	.align		4
.L_93:
        /*0018*/ 	.byte	0x04, 0x17
        /*001a*/ 	.short	(.L_95 - .L_94)
.L_94:
        /*001c*/ 	.word	0x00000000
        /*0020*/ 	.short	0x0001
        /*0022*/ 	.short	0x0008
        /*0024*/ 	.byte	0x00, 0xf5, 0x21, 0x00


	//----- nvinfo : EIATTR_KPARAM_INFO
	.align		4
.L_95:
        /*0028*/ 	.byte	0x04, 0x17
        /*002a*/ 	.short	(.L_97 - .L_96)
.L_96:
        /*002c*/ 	.word	0x00000000
        /*0030*/ 	.short	0x0000
        /*0032*/ 	.short	0x0000
        /*0034*/ 	.byte	0x00, 0xf5, 0x21, 0x00


	//----- nvinfo : EIATTR_SPARSE_MMA_MASK
	.align		4
.L_97:
        /*0038*/ 	.byte	0x03, 0x50
        /*003a*/ 	.short	0x0000


	//----- nvinfo : EIATTR_MAXREG_COUNT
	.align		4
        /*003c*/ 	.byte	0x03, 0x1b
        /*003e*/ 	.short	0x00ff


	//----- nvinfo : EIATTR_MERCURY_ISA_VERSION
	.align		4
        /*0040*/ 	.byte	0x03, 0x5f
        /*0042*/ 	.short	0x0101


	//----- nvinfo : EIATTR_VRC_CTA_INIT_COUNT
	.align		4
        /*0044*/ 	.byte	0x02, 0x4a
	.zero		1
	.zero		1


	//----- nvinfo : EIATTR_EXIT_INSTR_OFFSETS
	.align		4
        /*0048*/ 	.byte	0x04, 0x1c
        /*004a*/ 	.short	(.L_99 - .L_98)


	//   ....[0]....
.L_98:
        /*004c*/ 	.word	0x00000030


	//   ....[1]....
        /*0050*/ 	.word	0x00000110


	//----- nvinfo : EIATTR_CBANK_PARAM_SIZE
	.align		4
.L_99:
        /*0054*/ 	.byte	0x03, 0x19
        /*0056*/ 	.short	0x0018


	//----- nvinfo : EIATTR_PARAM_CBANK
	.align		4
        /*0058*/ 	.byte	0x04, 0x0a
        /*005a*/ 	.short	(.L_101 - .L_100)
	.align		4
.L_100:
        /*005c*/ 	.word	index@(.nv.constant0._Z24backwardOutputGradKernelPdS_S_)
        /*0060*/ 	.short	0x0380
        /*0062*/ 	.short	0x0018


	//----- nvinfo : EIATTR_SW_WAR
	.align		4
.L_101:
        /*0064*/ 	.byte	0x04, 0x36
        /*0066*/ 	.short	(.L_103 - .L_102)
.L_102:
        /*0068*/ 	.word	0x00000008
.L_103:


//--------------------- .nv.info._Z19forwardOutputKernelPdS_S_S_i --------------------------
	.section	.nv.info._Z19forwardOutputKernelPdS_S_S_i,"",@"SHT_CUDA_INFO"
	.sectionflags	@""
	.align	4


	//----- nvinfo : EIATTR_CUDA_API_VERSION
	.align		4
        /*0000*/ 	.byte	0x04, 0x37
        /*0002*/ 	.short	(.L_105 - .L_104)
.L_104:
        /*0004*/ 	.word	0x00000082


	//----- nvinfo : EIATTR_KPARAM_INFO
	.align		4
.L_105:
        /*0008*/ 	.byte	0x04, 0x17
        /*000a*/ 	.short	(.L_107 - .L_106)
.L_106:
        /*000c*/ 	.word	0x00000000
        /*0010*/ 	.short	0x0004
        /*0012*/ 	.short	0x0020
        /*0014*/ 	.byte	0x00, 0xf0, 0x11, 0x00


	//----- nvinfo : EIATTR_KPARAM_INFO
	.align		4
.L_107:
        /*0018*/ 	.byte	0x04, 0x17
        /*001a*/ 	.short	(.L_109 - .L_108)
.L_108:
        /*001c*/ 	.word	0x00000000
        /*0020*/ 	.short	0x0003
        /*0022*/ 	.short	0x0018
        /*0024*/ 	.byte	0x00, 0xf5, 0x21, 0x00


	//----- nvinfo : EIATTR_KPARAM_INFO
	.align		4
.L_109:
        /*0028*/ 	.byte	0x04, 0x17
        /*002a*/ 	.short	(.L_111 - .L_110)
.L_110:
        /*002c*/ 	.word	0x00000000
        /*0030*/ 	.short	0x0002
        /*0032*/ 	.short	0x0010
        /*0034*/ 	.byte	0x00, 0xf5, 0x21, 0x00


	//----- nvinfo : EIATTR_KPARAM_INFO
	.align		4
.L_111:
        /*0038*/ 	.byte	0x04, 0x17
        /*003a*/ 	.short	(.L_113 - .L_112)
.L_112:
        /*003c*/ 	.word	0x00000000
        /*0040*/ 	.short	0x0001
        /*0042*/ 	.short	0x0008
        /*0044*/ 	.byte	0x00, 0xf5, 0x21, 0x00


	//----- nvinfo : EIATTR_KPARAM_INFO
	.align		4
.L_113:
        /*0048*/ 	.byte	0x04, 0x17
        /*004a*/ 	.short	(.L_115 - .L_114)
.L_114:
        /*004c*/ 	.word	0x00000000
        /*0050*/ 	.short	0x0000
        /*0052*/ 	.short	0x0000
        /*0054*/ 	.byte	0x00, 0xf5, 0x21, 0x00


	//----- nvinfo : EIATTR_SPARSE_MMA_MASK
	.align		4
.L_115:
        /*0058*/ 	.byte	0x03, 0x50
        /*005a*/ 	.short	0x0000


	//----- nvinfo : EIATTR_MAXREG_COUNT
	.align		4
        /*005c*/ 	.byte	0x03, 0x1b
        /*005e*/ 	.short	0x00ff


	//----- nvinfo : EIATTR_MERCURY_ISA_VERSION
	.align		4
        /*0060*/ 	.byte	0x03, 0x5f
        /*0062*/ 	.short	0x0101


	//----- nvinfo : EIATTR_VRC_CTA_INIT_COUNT
	.align		4
        /*0064*/ 	.byte	0x02, 0x4a
	.zero		1
	.zero		1


	//----- nvinfo : EIATTR_EXIT_INSTR_OFFSETS
	.align		4
        /*0068*/ 	.byte	0x04, 0x1c
        /*006a*/ 	.short	(.L_117 - .L_116)


	//   ....[0]....
.L_116:
        /*006c*/ 	.word	0x00000060


	//   ....[1]....
        /*0070*/ 	.word	0x00000ba0


	//----- nvinfo : EIATTR_CBANK_PARAM_SIZE
	.align		4
.L_117:
        /*0074*/ 	.byte	0x03, 0x19
        /*0076*/ 	.short	0x0024


	//----- nvinfo : EIATTR_PARAM_CBANK
	.align		4
        /*0078*/ 	.byte	0x04, 0x0a
        /*007a*/ 	.short	(.L_119 - .L_118)
	.align		4
.L_118:
        /*007c*/ 	.word	index@(.nv.constant0._Z19forwardOutputKernelPdS_S_S_i)
        /*0080*/ 	.short	0x0380
        /*0082*/ 	.short	0x0024


	//----- nvinfo : EIATTR_SW_WAR
	.align		4
.L_119:
        /*0084*/ 	.byte	0x04, 0x36
        /*0086*/ 	.short	(.L_121 - .L_120)
.L_120:
        /*0088*/ 	.word	0x00000008
.L_121:


//--------------------- .nv.info._Z19forwardHiddenKernelPdS_S_S_i --------------------------
	.section	.nv.info._Z19forwardHiddenKernelPdS_S_S_i,"",@"SHT_CUDA_INFO"
	.sectionflags	@""
	.align	4


	//----- nvinfo : EIATTR_CUDA_API_VERSION
	.align		4
        /*0000*/ 	.byte	0x04, 0x37
        /*0002*/ 	.short	(.L_123 - .L_122)
.L_122:
        /*0004*/ 	.word	0x00000082


	//----- nvinfo : EIATTR_KPARAM_INFO
	.align		4
.L_123:
        /*0008*/ 	.byte	0x04, 0x17
        /*000a*/ 	.short	(.L_125 - .L_124)
.L_124:
        /*000c*/ 	.word	0x00000000
        /*0010*/ 	.short	0x0004
        /*0012*/ 	.short	0x0020
        /*0014*/ 	.byte	0x00, 0xf0, 0x11, 0x00


	//----- nvinfo : EIATTR_KPARAM_INFO
	.align		4
.L_125:
        /*0018*/ 	.byte	0x04, 0x17
        /*001a*/ 	.short	(.L_127 - .L_126)
.L_126:
        /*001c*/ 	.word	0x00000000
        /*0020*/ 	.short	0x0003
        /*0022*/ 	.short	0x0018
        /*0024*/ 	.byte	0x00, 0xf5, 0x21, 0x00


	//----- nvinfo : EIATTR_KPARAM_INFO
	.align		4
.L_127:
        /*0028*/ 	.byte	0x04, 0x17
        /*002a*/ 	.short	(.L_129 - .L_128)
.L_128:
        /*002c*/ 	.word	0x00000000
        /*0030*/ 	.short	0x0002
        /*0032*/ 	.short	0x0010
        /*0034*/ 	.byte	0x00, 0xf5, 0x21, 0x00


	//----- nvinfo : EIATTR_KPARAM_INFO
	.align		4
.L_129:
        /*0038*/ 	.byte	0x04, 0x17
        /*003a*/ 	.short	(.L_131 - .L_130)
.L_130:
        /*003c*/ 	.word	0x00000000
        /*0040*/ 	.short	0x0001
        /*0042*/ 	.short	0x0008
        /*0044*/ 	.byte	0x00, 0xf5, 0x21, 0x00


	//----- nvinfo : EIATTR_KPARAM_INFO
	.align		4
.L_131:
        /*0048*/ 	.byte	0x04, 0x17
        /*004a*/ 	.short	(.L_133 - .L_132)
.L_132:
        /*004c*/ 	.word	0x00000000
        /*0050*/ 	.short	0x0000
        /*0052*/ 	.short	0x0000
        /*0054*/ 	.byte	0x00, 0xf5, 0x21, 0x00


	//----- nvinfo : EIATTR_SPARSE_MMA_MASK
	.align		4
.L_133:
        /*0058*/ 	.byte	0x03, 0x50
        /*005a*/ 	.short	0x0000


	//----- nvinfo : EIATTR_MAXREG_COUNT
	.align		4
        /*005c*/ 	.byte	0x03, 0x1b
        /*005e*/ 	.short	0x00ff


	//----- nvinfo : EIATTR_MERCURY_ISA_VERSION
	.align		4
        /*0060*/ 	.byte	0x03, 0x5f
        /*0062*/ 	.short	0x0101


	//----- nvinfo : EIATTR_VRC_CTA_INIT_COUNT
	.align		4
        /*0064*/ 	.byte	0x02, 0x4a
	.zero		1
	.zero		1


	//----- nvinfo : EIATTR_EXIT_INSTR_OFFSETS
	.align		4
        /*0068*/ 	.byte	0x04, 0x1c
        /*006a*/ 	.short	(.L_135 - .L_134)


	//   ....[0]....
.L_134:
        /*006c*/ 	.word	0x00000060


	//   ....[1]....
        /*0070*/ 	.word	0x00000c20


	//----- nvinfo : EIATTR_CBANK_PARAM_SIZE
	.align		4
.L_135:
        /*0074*/ 	.byte	0x03, 0x19
        /*0076*/ 	.short	0x0024


	//----- nvinfo : EIATTR_PARAM_CBANK
	.align		4
        /*0078*/ 	.byte	0x04, 0x0a
        /*007a*/ 	.short	(.L_137 - .L_136)
	.align		4
.L_136:
        /*007c*/ 	.word	index@(.nv.constant0._Z19forwardHiddenKernelPdS_S_S_i)
        /*0080*/ 	.short	0x0380
        /*0082*/ 	.short	0x0024


	//----- nvinfo : EIATTR_SW_WAR
	.align		4
.L_137:
        /*0084*/ 	.byte	0x04, 0x36
        /*0086*/ 	.short	(.L_139 - .L_138)
.L_138:
        /*0088*/ 	.word	0x00000008
.L_139:


//--------------------- .nv.callgraph             --------------------------
	.section	.nv.callgraph,"",@"SHT_CUDA_CALLGRAPH"
	.align	4
	.sectionentsize	8
	.align		4
        /*0000*/ 	.word	0x00000000
	.align		4
        /*0004*/ 	.word	0xffffffff
	.align		4
        /*0008*/ 	.word	0x00000000
	.align		4
        /*000c*/ 	.word	0xfffffffe
	.align		4
        /*0010*/ 	.word	0x00000000
	.align		4
        /*0014*/ 	.word	0xfffffffd
	.align		4
        /*0018*/ 	.word	0x00000000
	.align		4
        /*001c*/ 	.word	0xfffffffc


//--------------------- .text._Z14updateW1KernelPdS_S_S_i --------------------------
	.section	.text._Z14updateW1KernelPdS_S_S_i,"ax",@progbits
	.align	128
        .global         _Z14updateW1KernelPdS_S_S_i
        .type           _Z14updateW1KernelPdS_S_S_i,@function
        .size           _Z14updateW1KernelPdS_S_S_i,(.L_x_18 - _Z14updateW1KernelPdS_S_S_i)
        .other          _Z14updateW1KernelPdS_S_S_i,@"STO_CUDA_ENTRY STV_DEFAULT"
_Z14updateW1KernelPdS_S_S_i:
.text._Z14updateW1KernelPdS_S_S_i:
[----:B------:R-:W-:Y:S01]  /*0000*/  LDC R1, c[0x0][0x37c] ;  /* 0x0000df00ff017b82 */ /* 0x000fe20000000800 */
[----:B------:R-:W0:Y:S01]  /*0010*/  S2R R21, SR_TID.X ;  /* 0x0000000000157919 */ /* 0x000e220000002100 */
[----:B------:R-:W1:Y:S01]  /*0020*/  S2R R0, SR_CTAID.X ;  /* 0x0000000000007919 */ /* 0x000e620000002500 */
[----:B0-----:R-:W-:-:S04]  /*0030*/  ISETP.GT.U32.AND P0, PT, R21, 0x30f, PT ;  /* 0x0000030f1500780c */ /* 0x001fc80003f04070 */
[----:B-1----:R-:W-:-:S13]  /*0040*/  ISETP.GT.U32.OR P0, PT, R0, 0x7f, P0 ;  /* 0x0000007f0000780c */ /* 0x002fda0000704470 */
[----:B------:R-:W-:Y:S05]  /*0050*/  @P0 EXIT ;  /* 0x000000000000094d */ /* 0x000fea0003800000 */
[----:B------:R-:W0:Y:S01]  /*0060*/  LDC.64 R2, c[0x0][0x390] ;  /* 0x0000e400ff027b82 */ /* 0x000e220000000a00 */
[----:B------:R-:W1:Y:S01]  /*0070*/  LDCU.64 UR4, c[0x0][0x358] ;  /* 0x00006b00ff0477ac */ /* 0x000e620008000a00 */
[----:B------:R-:W2:Y:S06]  /*0080*/  LDCU UR6, c[0x0][0x3a0] ;  /* 0x00007400ff0677ac */ /* 0x000eac0008000800 */
[----:B------:R-:W3:Y:S01]  /*0090*/  LDC.64 R18, c[0x0][0x398] ;  /* 0x0000e600ff127b82 */ /* 0x000ee20000000a00 */
[----:B0-----:R-:W-:-:S05]  /*00a0*/  IMAD.WIDE.U32 R2, R0, 0x8, R2 ;  /* 0x0000000800027825 */ /* 0x001fca00078e0002 */
[----:B-1----:R-:W4:Y:S01]  /*00b0*/  LDG.E.64 R4, desc[UR4][R2.64] ;  /* 0x0000000402047981 */ /* 0x002f22000c1e1b00 */
[----:B---3--:R-:W-:-:S03]  /*00c0*/  IMAD.WIDE.U32 R18, R21, 0x8, R18 ;  /* 0x0000000815127825 */ /* 0x008fc600078e0012 */
[----:B------:R-:W3:Y:S04]  /*00d0*/  LDG.E.64 R12, desc[UR4][R2.64+0x400] ;  /* 0x00040004020c7981 */ /* 0x000ee8000c1e1b00 */
[----:B------:R-:W4:Y:S04]  /*00e0*/  LDG.E.64 R14, desc[UR4][R18.64] ;  /* 0x00000004120e7981 */ /* 0x000f28000c1e1b00 */
[----:B------:R-:W3:Y:S04]  /*00f0*/  LDG.E.64 R10, desc[UR4][R18.64+0x1880] ;  /* 0x00188004120a7981 */ /* 0x000ee8000c1e1b00 */
[----:B------:R-:W5:Y:S04]  /*0100*/  LDG.E.64 R6, desc[UR4][R2.64+0x800] ;  /* 0x0008000402067981 */ /* 0x000f68000c1e1b00 */
[----:B------:R-:W5:Y:S04]  /*0110*/  LDG.E.64 R8, desc[UR4][R18.64+0x3100] ;  /* 0x0031000412087981 */ /* 0x000f68000c1e1b00 */
[----:B------:R-:W5:Y:S04]  /*0120*/  LDG.E.64 R22, desc[UR4][R2.64+0xc00] ;  /* 0x000c000402167981 */ /* 0x000f68000c1e1b00 */
[----:B------:R-:W5:Y:S04]  /*0130*/  LDG.E.64 R24, desc[UR4][R18.64+0x4980] ;  /* 0x0049800412187981 */ /* 0x000f68000c1e1b00 */
[----:B------:R-:W5:Y:S01]  /*0140*/  LDG.E.64 R16, desc[UR4][R2.64+0x1000] ;  /* 0x0010000402107981 */ /* 0x000f62000c1e1b00 */
[----:B--2---:R-:W-:Y:S01]  /*0150*/  IMAD R29, R0, UR6, R21 ;  /* 0x00000006001d7c24 */ /* 0x004fe2000f8e0215 */
[----:B----4-:R-:W-:-:S02]  /*0160*/  DFMA R14, R4, R14, RZ ;  /* 0x0000000e040e722b */ /* 0x010fc400000000ff */
[----:B------:R-:W2:Y:S06]  /*0170*/  LDG.E.64 R4, desc[UR4][R18.64+0x6200] ;  /* 0x0062000412047981 */ /* 0x000eac000c1e1b00 */
[----:B---3--:R-:W-:Y:S01]  /*0180*/  DFMA R10, R12, R10, R14 ;  /* 0x0000000a0c0a722b */ /* 0x008fe2000000000e */
[----:B------:R-:W3:Y:S04]  /*0190*/  LDG.E.64 R12, desc[UR4][R2.64+0x1400] ;  /* 0x00140004020c7981 */ /* 0x000ee8000c1e1b00 */
[----:B------:R-:W3:Y:S03]  /*01a0*/  LDG.E.64 R14, desc[UR4][R18.64+0x7a80] ;  /* 0x007a8004120e7981 */ /* 0x000ee6000c1e1b00 */
[----:B-----5:R-:W-:Y:S01]  /*01b0*/  DFMA R26, R6, R8, R10 ;  /* 0x00000008061a722b */ /* 0x020fe2000000000a */
[----:B------:R-:W0:Y:S01]  /*01c0*/  LDC.64 R6, c[0x0][0x380] ;  /* 0x0000e000ff067b82 */ /* 0x000e220000000a00 */
[----:B------:R-:W4:Y:S04]  /*01d0*/  LDG.E.64 R8, desc[UR4][R2.64+0x1800] ;  /* 0x0018000402087981 */ /* 0x000f28000c1e1b00 */
[----:B------:R-:W4:Y:S02]  /*01e0*/  LDG.E.64 R10, desc[UR4][R18.64+0x9300] ;  /* 0x00930004120a7981 */ /* 0x000f24000c1e1b00 */
[----:B------:R-:W-:-:S02]  /*01f0*/  DFMA R22, R22, R24, R26 ;  /* 0x000000181616722b */ /* 0x000fc4000000001a */
[----:B------:R-:W5:Y:S04]  /*0200*/  LDG.E.64 R24, desc[UR4][R2.64+0x1c00] ;  /* 0x001c000402187981 */ /* 0x000f68000c1e1b00 */
[----:B------:R-:W5:Y:S01]  /*0210*/  LDG.E.64 R26, desc[UR4][R18.64+0xab80] ;  /* 0x00ab8004121a7981 */ /* 0x000f62000c1e1b00 */
[----:B0-----:R-:W-:-:S05]  /*0220*/  IMAD.WIDE R6, R29, 0x8, R6 ;  /* 0x000000081d067825 */ /* 0x001fca00078e0206 */
[----:B------:R-:W5:Y:S01]  /*0230*/  LDG.E.64 R28, desc[UR4][R6.64] ;  /* 0x00000004061c7981 */ /* 0x000f62000c1e1b00 */
[----:B------:R-:W-:Y:S01]  /*0240*/  UMOV UR6, 0x47ae147b ;  /* 0x47ae147b00067882 */ /* 0x000fe20000000000 */
[----:B------:R-:W-:Y:S01]  /*0250*/  UMOV UR7, 0x3f847ae1 ;  /* 0x3f847ae100077882 */ /* 0x000fe20000000000 */
[----:B------:R-:W-:Y:S01]  /*0260*/  ISETP.NE.AND P0, PT, R21, RZ, PT ;  /* 0x000000ff1500720c */ /* 0x000fe20003f05270 */
[----:B--2---:R-:W-:-:S08]  /*0270*/  DFMA R4, R16, R4, R22 ;  /* 0x000000041004722b */ /* 0x004fd00000000016 */
[----:B---3--:R-:W-:-:S08]  /*0280*/  DFMA R4, R12, R14, R4 ;  /* 0x0000000e0c04722b */ /* 0x008fd00000000004 */
[----:B----4-:R-:W-:-:S08]  /*0290*/  DFMA R4, R8, R10, R4 ;  /* 0x0000000a0804722b */ /* 0x010fd00000000004 */
[----:B-----5:R-:W-:-:S08]  /*02a0*/  DFMA R4, R24, R26, R4 ;  /* 0x0000001a1804722b */ /* 0x020fd00000000004 */
[----:B------:R-:W-:-:S08]  /*02b0*/  DMUL R4, R4, -UR6 ;  /* 0x8000000604047c28 */ /* 0x000fd00008000000 */
[----:B------:R-:W-:-:S07]  /*02c0*/  DFMA R4, R4, 0.125, R28 ;  /* 0x3fc000000404782b */ /* 0x000fce000000001c */
[----:B------:R0:W-:Y:S01]  /*02d0*/  STG.E.64 desc[UR4][R6.64], R4 ;  /* 0x0000000406007986 */ /* 0x0001e2000c101b04 */
[----:B------:R-:W-:Y:S05]  /*02e0*/  @P0 EXIT ;  /* 0x000000000000094d */ /* 0x000fea0003800000 */
[----:B------:R-:W2:Y:S01]  /*02f0*/  LDG.E.64 R20, desc[UR4][R2.64] ;  /* 0x0000000402147981 */ /* 0x000ea2000c1e1b00 */
[----:B------:R-:W1:Y:S03]  /*0300*/  LDC.64 R14, c[0x0][0x388] ;  /* 0x0000e200ff0e7b82 */ /* 0x000e660000000a00 */
[----:B------:R-:W3:Y:S04]  /*0310*/  LDG.E.64 R22, desc[UR4][R2.64+0x400] ;  /* 0x0004000402167981 */ /* 0x000ee8000c1e1b00 */
[----:B------:R-:W4:Y:S04]  /*0320*/  LDG.E.64 R18, desc[UR4][R2.64+0x800] ;  /* 0x0008000402127981 */ /* 0x000f28000c1e1b00 */
[----:B------:R-:W5:Y:S04]  /*0330*/  LDG.E.64 R10, desc[UR4][R2.64+0xc00] ;  /* 0x000c0004020a7981 */ /* 0x000f68000c1e1b00 */
[----:B------:R-:W5:Y:S04]  /*0340*/  LDG.E.64 R8, desc[UR4][R2.64+0x1000] ;  /* 0x0010000402087981 */ /* 0x000f68000c1e1b00 */
[----:B0-----:R-:W5:Y:S04]  /*0350*/  LDG.E.64 R6, desc[UR4][R2.64+0x1400] ;  /* 0x0014000402067981 */ /* 0x001f68000c1e1b00 */
[----:B------:R-:W5:Y:S04]  /*0360*/  LDG.E.64 R4, desc[UR4][R2.64+0x1800] ;  /* 0x0018000402047981 */ /* 0x000f68000c1e1b00 */
[----:B------:R-:W5:Y:S01]  /*0370*/  LDG.E.64 R12, desc[UR4][R2.64+0x1c00] ;  /* 0x001c0004020c7981 */ /* 0x000f62000c1e1b00 */
[----:B-1----:R-:W-:-:S05]  /*0380*/  IMAD.WIDE.U32 R14, R0, 0x8, R14 ;  /* 0x00000008000e7825 */ /* 0x002fca00078e000e */
[----:B------:R-:W5:Y:S01]  /*0390*/  LDG.E.64 R16, desc[UR4][R14.64] ;  /* 0x000000040e107981 */ /* 0x000f62000c1e1b00 */
[----:B--2---:R-:W-:-:S08]  /*03a0*/  DADD R20, RZ, R20 ;  /* 0x00000000ff147229 */ /* 0x004fd00000000014 */
[----:B---3--:R-:W-:-:S08]  /*03b0*/  DADD R20, R20, R22 ;  /* 0x0000000014147229 */ /* 0x008fd00000000016 */
[----:B----4-:R-:W-:-:S08]  /*03c0*/  DADD R18, R20, R18 ;  /* 0x0000000014127229 */ /* 0x010fd00000000012 */
[----:B-----5:R-:W-:-:S08]  /*03d0*/  DADD R10, R18, R10 ;  /* 0x00000000120a7229 */ /* 0x020fd0000000000a */
[----:B------:R-:W-:-:S08]  /*03e0*/  DADD R8, R10, R8 ;  /* 0x000000000a087229 */ /* 0x000fd00000000008 */
[----:B------:R-:W-:-:S08]  /*03f0*/  DADD R6, R8, R6 ;  /* 0x0000000008067229 */ /* 0x000fd00000000006 */
[----:B------:R-:W-:-:S08]  /*0400*/  DADD R4, R6, R4 ;  /* 0x0000000006047229 */ /* 0x000fd00000000004 */
[----:B------:R-:W-:-:S08]  /*0410*/  DADD R4, R4, R12 ;  /* 0x0000000004047229 */ /* 0x000fd0000000000c */
[----:B------:R-:W-:-:S08]  /*0420*/  DMUL R4, R4, -UR6 ;  /* 0x8000000604047c28 */ /* 0x000fd00008000000 */
[----:B------:R-:W-:-:S07]  /*0430*/  DFMA R4, R4, 0.125, R16 ;  /* 0x3fc000000404782b */ /* 0x000fce0000000010 */
[----:B------:R-:W-:Y:S01]  /*0440*/  STG.E.64 desc[UR4][R14.64], R4 ;  /* 0x000000040e007986 */ /* 0x000fe2000c101b04 */
[----:B------:R-:W-:Y:S05]  /*0450*/  EXIT ;  /* 0x000000000000794d */ /* 0x000fea0003800000 */
.L_x_0:
[----:B------:R-:W-:-:S00]  /*0460*/  BRA `(.L_x_0) ;  /* 0xfffffffc00fc7947 */ /* 0x000fc0000383ffff */
[----:B------:R-:W-:-:S00]  /*0470*/  NOP ;  /* 0x0000000000007918 */ /* 0x000fc00000000000 */
        /* <DEDUP_REMOVED lines=8> */
.L_x_18:


//--------------------- .text._Z14updateW2KernelPdS_S_S_i --------------------------
	.section	.text._Z14updateW2KernelPdS_S_S_i,"ax",@progbits
	.align	128
        .global         _Z14updateW2KernelPdS_S_S_i
        .type           _Z14updateW2KernelPdS_S_S_i,@function
        .size           _Z14updateW2KernelPdS_S_S_i,(.L_x_19 - _Z14updateW2KernelPdS_S_S_i)
        .other          _Z14updateW2KernelPdS_S_S_i,@"STO_CUDA_ENTRY STV_DEFAULT"
_Z14updateW2KernelPdS_S_S_i:
.text._Z14updateW2KernelPdS_S_S_i:
[----:B------:R-:W-:Y:S01]  /*0000*/  LDC R1, c[0x0][0x37c] ;  /* 0x0000df00ff017b82 */ /* 0x000fe20000000800 */
[----:B------:R-:W0:Y:S01]  /*0010*/  S2R R17, SR_TID.X ;  /* 0x0000000000117919 */ /* 0x000e220000002100 */
[----:B------:R-:W1:Y:S01]  /*0020*/  S2R R0, SR_CTAID.X ;  /* 0x0000000000007919 */ /* 0x000e620000002500 */
[----:B0-----:R-:W-:-:S04]  /*0030*/  ISETP.GT.U32.AND P0, PT, R17, 0x7f, PT ;  /* 0x0000007f1100780c */ /* 0x001fc80003f04070 */
[----:B-1----:R-:W-:-:S13]  /*0040*/  ISETP.GT.U32.OR P0, PT, R0, 0x9, P0 ;  /* 0x000000090000780c */ /* 0x002fda0000704470 */
[----:B------:R-:W-:Y:S05]  /*0050*/  @P0 EXIT ;  /* 0x000000000000094d */ /* 0x000fea0003800000 */
[----:B------:R-:W0:Y:S01]  /*0060*/  LDC.64 R2, c[0x0][0x390] ;  /* 0x0000e400ff027b82 */ /* 0x000e220000000a00 */
[----:B------:R-:W1:Y:S07]  /*0070*/  LDCU.64 UR4, c[0x0][0x358] ;  /* 0x00006b00ff0477ac */ /* 0x000e6e0008000a00 */
[----:B------:R-:W2:Y:S08]  /*0080*/  LDC.64 R24, c[0x0][0x398] ;  /* 0x0000e600ff187b82 */ /* 0x000eb00000000a00 */
[----:B------:R-:W3:Y:S01]  /*0090*/  LDC R19, c[0x0][0x3a0] ;  /* 0x0000e800ff137b82 */ /* 0x000ee20000000800 */
[----:B0-----:R-:W-:-:S05]  /*00a0*/  IMAD.WIDE.U32 R2, R0, 0x8, R2 ;  /* 0x0000000800027825 */ /* 0x001fca00078e0002 */
[----:B-1----:R-:W4:Y:S01]  /*00b0*/  LDG.E.64 R14, desc[UR4][R2.64] ;  /* 0x00000004020e7981 */ /* 0x002f22000c1e1b00 */
[----:B--2---:R-:W-:-:S03]  /*00c0*/  IMAD.WIDE.U32 R24, R17, 0x8, R24 ;  /* 0x0000000811187825 */ /* 0x004fc600078e0018 */
[----:B------:R-:W2:Y:S04]  /*00d0*/  LDG.E.64 R4, desc[UR4][R2.64+0x50] ;  /* 0x0000500402047981 */ /* 0x000ea8000c1e1b00 */
[----:B------:R-:W4:Y:S01]  /*00e0*/  LDG.E.64 R12, desc[UR4][R24.64] ;  /* 0x00000004180c7981 */ /* 0x000f22000c1e1b00 */
[----:B---3--:R-:W-:-:S03]  /*00f0*/  IMAD.WIDE R28, R19, 0x8, R24 ;  /* 0x00000008131c7825 */ /* 0x008fc600078e0218 */
[----:B------:R-:W3:Y:S04]  /*0100*/  LDG.E.64 R8, desc[UR4][R2.64+0xa0] ;  /* 0x0000a00402087981 */ /* 0x000ee8000c1e1b00 */
[----:B------:R0:W2:Y:S04]  /*0110*/  LDG.E.64 R6, desc[UR4][R28.64] ;  /* 0x000000041c067981 */ /* 0x0000a8000c1e1b00 */
[----:B------:R-:W5:Y:S01]  /*0120*/  LDG.E.64 R20, desc[UR4][R2.64+0xf0] ;  /* 0x0000f00402147981 */ /* 0x000f62000c1e1b00 */
[----:B0-----:R-:W-:-:S05]  /*0130*/  IMAD.WIDE R28, R19, 0x8, R28 ;  /* 0x00000008131c7825 */ /* 0x001fca00078e021c */
[----:B------:R-:W3:Y:S01]  /*0140*/  LDG.E.64 R10, desc[UR4][R28.64] ;  /* 0x000000041c0a7981 */ /* 0x000ee2000c1e1b00 */
[----:B------:R-:W-:-:S05]  /*0150*/  IMAD.WIDE R26, R19, 0x8, R28 ;  /* 0x00000008131a7825 */ /* 0x000fca00078e021c */
[----:B------:R0:W5:Y:S02]  /*0160*/  LDG.E.64 R22, desc[UR4][R26.64] ;  /* 0x000000041a167981 */ /* 0x000164000c1e1b00 */
[----:B0-----:R-:W-:Y:S01]  /*0170*/  IMAD.WIDE R26, R19, 0x8, R26 ;  /* 0x00000008131a7825 */ /* 0x001fe200078e021a */
[----:B----4-:R-:W-:-:S03]  /*0180*/  DFMA R12, R14, R12, RZ ;  /* 0x0000000c0e0c722b */ /* 0x010fc600000000ff */
[----:B------:R-:W-:-:S05]  /*0190*/  IMAD.WIDE R14, R19, 0x8, R26 ;  /* 0x00000008130e7825 */ /* 0x000fca00078e021a */
[----:B--2---:R-:W-:Y:S01]  /*01a0*/  DFMA R12, R4, R6, R12 ;  /* 0x00000006040c722b */ /* 0x004fe2000000000c */
[----:B------:R-:W2:Y:S04]  /*01b0*/  LDG.E.64 R4, desc[UR4][R2.64+0x140] ;  /* 0x0001400402047981 */ /* 0x000ea8000c1e1b00 */
[----:B------:R-:W2:Y:S03]  /*01c0*/  LDG.E.64 R6, desc[UR4][R26.64] ;  /* 0x000000041a067981 */ /* 0x000ea6000c1e1b00 */
[----:B---3--:R-:W-:Y:S01]  /*01d0*/  DFMA R24, R8, R10, R12 ;  /* 0x0000000a0818722b */ /* 0x008fe2000000000c */
[----:B------:R-:W3:Y:S01]  /*01e0*/  LDG.E.64 R26, desc[UR4][R2.64+0x230] ;  /* 0x00023004021a7981 */ /* 0x000ee2000c1e1b00 */
[----:B------:R-:W0:Y:S03]  /*01f0*/  LDC.64 R12, c[0x0][0x380] ;  /* 0x0000e000ff0c7b82 */ /* 0x000e260000000a00 */
[----:B------:R-:W4:Y:S04]  /*0200*/  LDG.E.64 R8, desc[UR4][R2.64+0x190] ;  /* 0x0001900402087981 */ /* 0x000f28000c1e1b00 */
[----:B------:R1:W4:Y:S01]  /*0210*/  LDG.E.64 R10, desc[UR4][R14.64] ;  /* 0x000000040e0a7981 */ /* 0x000322000c1e1b00 */
[----:B-----5:R-:W-:-:S03]  /*0220*/  DFMA R20, R20, R22, R24 ;  /* 0x000000161414722b */ /* 0x020fc60000000018 */
[----:B------:R-:W5:Y:S01]  /*0230*/  LDG.E.64 R22, desc[UR4][R2.64+0x1e0] ;  /* 0x0001e00402167981 */ /* 0x000f62000c1e1b00 */
[----:B-1----:R-:W-:-:S05]  /*0240*/  IMAD.WIDE R14, R19, 0x8, R14 ;  /* 0x00000008130e7825 */ /* 0x002fca00078e020e */
[----:B------:R-:W5:Y:S01]  /*0250*/  LDG.E.64 R24, desc[UR4][R14.64] ;  /* 0x000000040e187981 */ /* 0x000f62000c1e1b00 */
[----:B------:R-:W-:-:S06]  /*0260*/  IMAD.WIDE R28, R19, 0x8, R14 ;  /* 0x00000008131c7825 */ /* 0x000fcc00078e020e */
[----:B------:R-:W3:Y:S01]  /*0270*/  LDG.E.64 R28, desc[UR4][R28.64] ;  /* 0x000000041c1c7981 */ /* 0x000ee2000c1e1b00 */
[----:B------:R-:W-:-:S04]  /*0280*/  IMAD R19, R0, R19, R17 ;  /* 0x0000001300137224 */ /* 0x000fc800078e0211 */
[----:B0-----:R-:W-:-:S05]  /*0290*/  IMAD.WIDE R12, R19, 0x8, R12 ;  /* 0x00000008130c7825 */ /* 0x001fca00078e020c */
[----:B------:R-:W3:Y:S01]  /*02a0*/  LDG.E.64 R18, desc[UR4][R12.64] ;  /* 0x000000040c127981 */ /* 0x000ee2000c1e1b00 */
[----:B------:R-:W-:Y:S01]  /*02b0*/  UMOV UR6, 0x47ae147b ;  /* 0x47ae147b00067882 */ /* 0x000fe20000000000 */
[----:B------:R-:W-:Y:S01]  /*02c0*/  UMOV UR7, 0x3f847ae1 ;  /* 0x3f847ae100077882 */ /* 0x000fe20000000000 */
[----:B------:R-:W-:Y:S01]  /*02d0*/  ISETP.NE.AND P0, PT, R17, RZ, PT ;  /* 0x000000ff1100720c */ /* 0x000fe20003f05270 */
[----:B--2---:R-:W-:-:S08]  /*02e0*/  DFMA R4, R4, R6, R20 ;  /* 0x000000060404722b */ /* 0x004fd00000000014 */
[----:B----4-:R-:W-:-:S08]  /*02f0*/  DFMA R4, R8, R10, R4 ;  /* 0x0000000a0804722b */ /* 0x010fd00000000004 */
[----:B-----5:R-:W-:-:S08]  /*0300*/  DFMA R4, R22, R24, R4 ;  /* 0x000000181604722b */ /* 0x020fd00000000004 */
[----:B---3--:R-:W-:-:S08]  /*0310*/  DFMA R4, R26, R28, R4 ;  /* 0x0000001c1a04722b */ /* 0x008fd00000000004 */
        /* <DEDUP_REMOVED lines=10> */
[----:B------:R-:W5:Y:S04]  /*03c0*/  LDG.E.64 R6, desc[UR4][R2.64+0x190] ;  /* 0x0001900402067981 */ /* 0x000f68000c1e1b00 */
[----:B0-----:R-:W5:Y:S04]  /*03d0*/  LDG.E.64 R4, desc[UR4][R2.64+0x1e0] ;  /* 0x0001e00402047981 */ /* 0x001f68000c1e1b00 */
        /* <DEDUP_REMOVED lines=15> */
.L_x_1:
        /* <DEDUP_REMOVED lines=11> */
.L_x_19:


//--------------------- .text._Z24backwardHiddenGradKernelPdS_S_S_i --------------------------
	.section	.text._Z24backwardHiddenGradKernelPdS_S_S_i,"ax",@progbits
	.align	128
        .global         _Z24backwardHiddenGradKernelPdS_S_S_i
        .type           _Z24backwardHiddenGradKernelPdS_S_S_i,@function
        .size           _Z24backwardHiddenGradKernelPdS_S_S_i,(.L_x_20 - _Z24backwardHiddenGradKernelPdS_S_S_i)
        .other          _Z24backwardHiddenGradKernelPdS_S_S_i,@"STO_CUDA_ENTRY STV_DEFAULT"
_Z24backwardHiddenGradKernelPdS_S_S_i:
.text._Z24backwardHiddenGradKernelPdS_S_S_i:
[----:B------:R-:W-:Y:S01]  /*0000*/  LDC R1, c[0x0][0x37c] ;  /* 0x0000df00ff017b82 */ /* 0x000fe20000000800 */
[----:B------:R-:W0:Y:S07]  /*0010*/  S2R R0, SR_TID.X ;  /* 0x0000000000007919 */ /* 0x000e2e0000002100 */
[----:B------:R-:W0:Y:S08]  /*0020*/  S2UR UR4, SR_CTAID.X ;  /* 0x00000000000479c3 */ /* 0x000e300000002500 */
[----:B------:R-:W0:Y:S02]  /*0030*/  LDC R27, c[0x0][0x360] ;  /* 0x0000d800ff1b7b82 */ /* 0x000e240000000800 */
[----:B0-----:R-:W-:-:S05]  /*0040*/  IMAD R27, R27, UR4, R0 ;  /* 0x000000041b1b7c24 */ /* 0x001fca000f8e0200 */
[----:B------:R-:W-:-:S13]  /*0050*/  ISETP.GT.AND P0, PT, R27, 0x7f, PT ;  /* 0x0000007f1b00780c */ /* 0x000fda0003f04270 */
[----:B------:R-:W-:Y:S05]  /*0060*/  @P0 EXIT ;  /* 0x000000000000094d */ /* 0x000fea0003800000 */
[----:B------:R-:W0:Y:S01]  /*0070*/  S2R R20, SR_CTAID.Y ;  /* 0x0000000000147919 */ /* 0x000e220000002600 */
[----:B------:R-:W1:Y:S01]  /*0080*/  LDC.64 R10, c[0x0][0x380] ;  /* 0x0000e000ff0a7b82 */ /* 0x000e620000000a00 */
[----:B------:R-:W2:Y:S07]  /*0090*/  LDCU.64 UR4, c[0x0][0x358] ;  /* 0x00006b00ff0477ac */ /* 0x000eae0008000a00 */
[----:B------:R-:W3:Y:S08]  /*00a0*/  LDC.64 R4, c[0x0][0x388] ;  /* 0x0000e200ff047b82 */ /* 0x000ef00000000a00 */
[----:B------:R-:W4:Y:S01]  /*00b0*/  LDC R0, c[0x0][0x3a0] ;  /* 0x0000e800ff007b82 */ /* 0x000f220000000800 */
[----:B-1----:R-:W-:-:S05]  /*00c0*/  IMAD.WIDE R10, R27, 0x8, R10 ;  /* 0x000000081b0a7825 */ /* 0x002fca00078e020a */
[----:B--2---:R-:W2:Y:S01]  /*00d0*/  LDG.E.64 R18, desc[UR4][R10.64] ;  /* 0x000000040a127981 */ /* 0x004ea2000c1e1b00 */
[----:B0-----:R-:W-:-:S04]  /*00e0*/  IMAD R3, R20, 0xa, RZ ;  /* 0x0000000a14037824 */ /* 0x001fc800078e02ff */
[----:B---3--:R-:W-:-:S05]  /*00f0*/  IMAD.WIDE.U32 R4, R3, 0x8, R4 ;  /* 0x0000000803047825 */ /* 0x008fca00078e0004 */
[----:B------:R-:W2:Y:S01]  /*0100*/  LDG.E.64 R16, desc[UR4][R4.64] ;  /* 0x0000000404107981 */ /* 0x000ea2000c1e1b00 */
[----:B----4-:R-:W-:-:S03]  /*0110*/  IMAD.WIDE R28, R0, 0x8, R10 ;  /* 0x00000008001c7825 */ /* 0x010fc600078e020a */
[----:B------:R-:W3:Y:S04]  /*0120*/  LDG.E.64 R2, desc[UR4][R4.64+0x8] ;  /* 0x0000080404027981 */ /* 0x000ee8000c1e1b00 */
[----:B------:R0:W3:Y:S04]  /*0130*/  LDG.E.64 R14, desc[UR4][R28.64] ;  /* 0x000000041c0e7981 */ /* 0x0000e8000c1e1b00 */
[----:B------:R-:W4:Y:S04]  /*0140*/  LDG.E.64 R6, desc[UR4][R4.64+0x10] ;  /* 0x0000100404067981 */ /* 0x000f28000c1e1b00 */
[----:B------:R-:W5:Y:S01]  /*0150*/  LDG.E.64 R8, desc[UR4][R4.64+0x18] ;  /* 0x0000180404087981 */ /* 0x000f62000c1e1b00 */
[----:B0-----:R-:W-:-:S05]  /*0160*/  IMAD.WIDE R28, R0, 0x8, R28 ;  /* 0x00000008001c7825 */ /* 0x001fca00078e021c */
[----:B------:R-:W4:Y:S01]  /*0170*/  LDG.E.64 R12, desc[UR4][R28.64] ;  /* 0x000000041c0c7981 */ /* 0x000f22000c1e1b00 */
[----:B------:R-:W-:-:S05]  /*0180*/  IMAD.WIDE R22, R0, 0x8, R28 ;  /* 0x0000000800167825 */ /* 0x000fca00078e021c */
[----:B------:R0:W5:Y:S02]  /*0190*/  LDG.E.64 R10, desc[UR4][R22.64] ;  /* 0x00000004160a7981 */ /* 0x000164000c1e1b00 */
[C---:B0-----:R-:W-:Y:S01]  /*01a0*/  IMAD.WIDE R22, R0.reuse, 0x8, R22 ;  /* 0x0000000800167825 */ /* 0x041fe200078e0216 */
[----:B--2---:R-:W-:Y:S01]  /*01b0*/  DFMA R24, R18, R16, RZ ;  /* 0x000000101218722b */ /* 0x004fe200000000ff */
[----:B------:R-:W2:Y:S04]  /*01c0*/  LDG.E.64 R18, desc[UR4][R4.64+0x20] ;  /* 0x0000200404127981 */ /* 0x000ea8000c1e1b00 */
[----:B------:R-:W2:Y:S03]  /*01d0*/  LDG.E.64 R16, desc[UR4][R22.64] ;  /* 0x0000000416107981 */ /* 0x000ea6000c1e1b00 */
[----:B---3--:R-:W-:Y:S01]  /*01e0*/  DFMA R14, R14, R2, R24 ;  /* 0x000000020e0e722b */ /* 0x008fe20000000018 */
[----:B------:R-:W-:Y:S01]  /*01f0*/  IMAD.WIDE R24, R0, 0x8, R22 ;  /* 0x0000000800187825 */ /* 0x000fe200078e0216 */
[----:B------:R-:W0:Y:S06]  /*0200*/  LDC.64 R2, c[0x0][0x390] ;  /* 0x0000e400ff027b82 */ /* 0x000e2c0000000a00 */
[----:B----4-:R-:W-:Y:S01]  /*0210*/  DFMA R12, R12, R6, R14 ;  /* 0x000000060c0c722b */ /* 0x010fe2000000000e */
[----:B------:R-:W3:Y:S04]  /*0220*/  LDG.E.64 R6, desc[UR4][R4.64+0x28] ;  /* 0x0000280404067981 */ /* 0x000ee8000c1e1b00 */
[----:B------:R1:W3:Y:S03]  /*0230*/  LDG.E.64 R14, desc[UR4][R24.64] ;  /* 0x00000004180e7981 */ /* 0x0002e6000c1e1b00 */
[----:B-----5:R-:W-:-:S02]  /*0240*/  DFMA R8, R10, R8, R12 ;  /* 0x000000080a08722b */ /* 0x020fc4000000000c */
[----:B------:R-:W4:Y:S01]  /*0250*/  LDG.E.64 R12, desc[UR4][R4.64+0x30] ;  /* 0x00003004040c7981 */ /* 0x000f22000c1e1b00 */
[----:B-1----:R-:W-:-:S05]  /*0260*/  IMAD.WIDE R24, R0, 0x8, R24 ;  /* 0x0000000800187825 */ /* 0x002fca00078e0218 */
[----:B------:R-:W4:Y:S01]  /*0270*/  LDG.E.64 R10, desc[UR4][R24.64] ;  /* 0x00000004180a7981 */ /* 0x000f22000c1e1b00 */
[----:B------:R-:W-:Y:S01]  /*0280*/  IMAD.WIDE R22, R0, 0x8, R24 ;  /* 0x0000000800167825 */ /* 0x000fe200078e0218 */
[----:B------:R-:W-:-:S04]  /*0290*/  LEA R27, R20, R27, 0x7 ;  /* 0x0000001b141b7211 */ /* 0x000fc800078e38ff */
[----:B------:R-:W5:Y:S01]  /*02a0*/  LDG.E.64 R20, desc[UR4][R22.64] ;  /* 0x0000000416147981 */ /* 0x000f62000c1e1b00 */
[----:B------:R-:W-:-:S03]  /*02b0*/  IMAD.WIDE R28, R0, 0x8, R22 ;  /* 0x00000008001c7825 */ /* 0x000fc600078e0216 */
[----:B------:R-:W5:Y:S04]  /*02c0*/  LDG.E.64 R24, desc[UR4][R4.64+0x48] ;  /* 0x0000480404187981 */ /* 0x000f68000c1e1b00 */
[----:B------:R-:W5:Y:S01]  /*02d0*/  LDG.E.64 R22, desc[UR4][R4.64+0x38] ;  /* 0x0000380404167981 */ /* 0x000f62000c1e1b00 */
[----:B0-----:R-:W-:-:S06]  /*02e0*/  IMAD.WIDE R2, R27, 0x8, R2 ;  /* 0x000000081b027825 */ /* 0x001fcc00078e0202 */
[----:B------:R-:W5:Y:S01]  /*02f0*/  LDG.E.64 R2, desc[UR4][R2.64] ;  /* 0x0000000402027981 */ /* 0x000f62000c1e1b00 */
[----:B--2---:R-:W-:Y:S01]  /*0300*/  DFMA R8, R16, R18, R8 ;  /* 0x000000121008722b */ /* 0x004fe20000000008 */
[----:B------:R-:W-:Y:S02]  /*0310*/  IMAD.WIDE R16, R0, 0x8, R28 ;  /* 0x0000000800107825 */ /* 0x000fe400078e021c */
[----:B------:R-:W2:Y:S04]  /*0320*/  LDG.E.64 R18, desc[UR4][R4.64+0x40] ;  /* 0x0000400404127981 */ /* 0x000ea8000c1e1b00 */
[----:B------:R-:W2:Y:S04]  /*0330*/  LDG.E.64 R28, desc[UR4][R28.64] ;  /* 0x000000041c1c7981 */ /* 0x000ea8000c1e1b00 */
[----:B------:R-:W2:Y:S01]  /*0340*/  LDG.E.64 R16, desc[UR4][R16.64] ;  /* 0x0000000410107981 */ /* 0x000ea2000c1e1b00 */
[----:B---3--:R-:W-:-:S08]  /*0350*/  DFMA R6, R14, R6, R8 ;  /* 0x000000060e06722b */ /* 0x008fd00000000008 */
[----:B----4-:R-:W-:Y:S01]  /*0360*/  DFMA R6, R10, R12, R6 ;  /* 0x0000000c0a06722b */ /* 0x010fe20000000006 */
[----:B------:R-:W0:Y:S07]  /*0370*/  LDC.64 R10, c[0x0][0x398] ;  /* 0x0000e600ff0a7b82 */ /* 0x000e2e0000000a00 */
[----:B-----5:R-:W-:Y:S01]  /*0380*/  DFMA R6, R20, R22, R6 ;  /* 0x000000161406722b */ /* 0x020fe20000000006 */
[----:B------:R-:W-:Y:S01]  /*0390*/  MOV R8, RZ ;  /* 0x000000ff00087202 */ /* 0x000fe20000000f00 */
[----:B------:R-:W-:-:S06]  /*03a0*/  DSETP.GT.AND P0, PT, R2, RZ, PT ;  /* 0x000000ff0200722a */ /* 0x000fcc0003f04000 */
[----:B------:R-:W-:Y:S01]  /*03b0*/  FSEL R9, RZ, 1.875, !P0 ;  /* 0x3ff00000ff097808 */ /* 0x000fe20004000000 */
[----:B0-----:R-:W-:Y:S01]  /*03c0*/  IMAD.WIDE R2, R27, 0x8, R10 ;  /* 0x000000081b027825 */ /* 0x001fe200078e020a */
[----:B--2---:R-:W-:-:S08]  /*03d0*/  DFMA R6, R28, R18, R6 ;  /* 0x000000121c06722b */ /* 0x004fd00000000006 */
[----:B------:R-:W-:-:S08]  /*03e0*/  DFMA R6, R16, R24, R6 ;  /* 0x000000181006722b */ /* 0x000fd00000000006 */
[----:B------:R-:W-:-:S07]  /*03f0*/  DMUL R6, R6, R8 ;  /* 0x0000000806067228 */ /* 0x000fce0000000000 */
[----:B------:R-:W-:Y:S01]  /*0400*/  STG.E.64 desc[UR4][R2.64], R6 ;  /* 0x0000000602007986 */ /* 0x000fe2000c101b04 */
[----:B------:R-:W-:Y:S05]  /*0410*/  EXIT ;  /* 0x000000000000794d */ /* 0x000fea0003800000 */
.L_x_2:
        /* <DEDUP_REMOVED lines=14> */
.L_x_20:


//--------------------- .text._Z24backwardOutputGradKernelPdS_S_ --------------------------
	.section	.text._Z24backwardOutputGradKernelPdS_S_,"ax",@progbits
	.align	128
        .global         _Z24backwardOutputGradKernelPdS_S_
        .type           _Z24backwardOutputGradKernelPdS_S_,@function
        .size           _Z24backwardOutputGradKernelPdS_S_,(.L_x_21 - _Z24backwardOutputGradKernelPdS_S_)
        .other          _Z24backwardOutputGradKernelPdS_S_,@"STO_CUDA_ENTRY STV_DEFAULT"
_Z24backwardOutputGradKernelPdS_S_:
.text._Z24backwardOutputGradKernelPdS_S_:
[----:B------:R-:W-:Y:S01]  /*0000*/  LDC R1, c[0x0][0x37c] ;  /* 0x0000df00ff017b82 */ /* 0x000fe20000000800 */
[----:B------:R-:W0:Y:S02]  /*0010*/  S2R R11, SR_TID.X ;  /* 0x00000000000b7919 */ /* 0x000e240000002100 */
[----:B0-----:R-:W-:-:S13]  /*0020*/  ISETP.GT.U32.AND P0, PT, R11, 0x9, PT ;  /* 0x000000090b00780c */ /* 0x001fda0003f04070 */
[----:B------:R-:W-:Y:S05]  /*0030*/  @P0 EXIT ;  /* 0x000000000000094d */ /* 0x000fea0003800000 */
[----:B------:R-:W0:Y:S01]  /*0040*/  S2R R0, SR_CTAID.X ;  /* 0x0000000000007919 */ /* 0x000e220000002500 */
[----:B------:R-:W1:Y:S01]  /*0050*/  LDC.64 R2, c[0x0][0x380] ;  /* 0x0000e000ff027b82 */ /* 0x000e620000000a00 */
[----:B------:R-:W2:Y:S07]  /*0060*/  LDCU.64 UR4, c[0x0][0x358] ;  /* 0x00006b00ff0477ac */ /* 0x000eae0008000a00 */
[----:B------:R-:W3:Y:S08]  /*0070*/  LDC.64 R4, c[0x0][0x388] ;  /* 0x0000e200ff047b82 */ /* 0x000ef00000000a00 */
[----:B------:R-:W4:Y:S01]  /*0080*/  LDC.64 R8, c[0x0][0x390] ;  /* 0x0000e400ff087b82 */ /* 0x000f220000000a00 */
[----:B0-----:R-:W-:-:S04]  /*0090*/  IMAD R11, R0, 0xa, R11 ;  /* 0x0000000a000b7824 */ /* 0x001fc800078e020b */
[----:B-1----:R-:W-:-:S04]  /*00a0*/  IMAD.WIDE.U32 R2, R11, 0x8, R2 ;  /* 0x000000080b027825 */ /* 0x002fc800078e0002 */
[C---:B---3--:R-:W-:Y:S02]  /*00b0*/  IMAD.WIDE.U32 R4, R11.reuse, 0x8, R4 ;  /* 0x000000080b047825 */ /* 0x048fe400078e0004 */
[----:B--2---:R-:W2:Y:S04]  /*00c0*/  LDG.E.64 R2, desc[UR4][R2.64] ;  /* 0x0000000402027981 */ /* 0x004ea8000c1e1b00 */
[----:B------:R-:W2:Y:S01]  /*00d0*/  LDG.E.64 R4, desc[UR4][R4.64] ;  /* 0x0000000404047981 */ /* 0x000ea2000c1e1b00 */
[----:B----4-:R-:W-:Y:S01]  /*00e0*/  IMAD.WIDE.U32 R8, R11, 0x8, R8 ;  /* 0x000000080b087825 */ /* 0x010fe200078e0008 */
[----:B--2---:R-:W-:-:S07]  /*00f0*/  DADD R6, R2, -R4 ;  /* 0x0000000002067229 */ /* 0x004fce0000000804 */
[----:B------:R-:W-:Y:S01]  /*0100*/  STG.E.64 desc[UR4][R8.64], R6 ;  /* 0x0000000608007986 */ /* 0x000fe2000c101b04 */
[----:B------:R-:W-:Y:S05]  /*0110*/  EXIT ;  /* 0x000000000000794d */ /* 0x000fea0003800000 */
.L_x_3:
        /* <DEDUP_REMOVED lines=14> */
.L_x_21:


//--------------------- .text._Z19forwardOutputKernelPdS_S_S_i --------------------------
	.section	.text._Z19forwardOutputKernelPdS_S_S_i,"ax",@progbits
	.align	128
        .global         _Z19forwardOutputKernelPdS_S_S_i
        .type           _Z19forwardOutputKernelPdS_S_S_i,@function
        .size           _Z19forwardOutputKernelPdS_S_S_i,(.L_x_22 - _Z19forwardOutputKernelPdS_S_S_i)
        .other          _Z19forwardOutputKernelPdS_S_S_i,@"STO_CUDA_ENTRY STV_DEFAULT"
_Z19forwardOutputKernelPdS_S_S_i:
.text._Z19forwardOutputKernelPdS_S_S_i:
[----:B------:R-:W-:Y:S01]  /*0000*/  LDC R1, c[0x0][0x37c] ;  /* 0x0000df00ff017b82 */ /* 0x000fe20000000800 */
[----:B------:R-:W0:Y:S07]  /*0010*/  S2R R3, SR_TID.X ;  /* 0x0000000000037919 */ /* 0x000e2e0000002100 */
[----:B------:R-:W0:Y:S08]  /*0020*/  S2UR UR4, SR_CTAID.X ;  /* 0x00000000000479c3 */ /* 0x000e300000002500 */
[----:B------:R-:W0:Y:S02]  /*0030*/  LDC R0, c[0x0][0x360] ;  /* 0x0000d800ff007b82 */ /* 0x000e240000000800 */
[----:B0-----:R-:W-:-:S05]  /*0040*/  IMAD R0, R0, UR4, R3 ;  /* 0x0000000400007c24 */ /* 0x001fca000f8e0203 */
[----:B------:R-:W-:-:S13]  /*0050*/  ISETP.GT.AND P0, PT, R0, 0x9, PT ;  /* 0x000000090000780c */ /* 0x000fda0003f04270 */
[----:B------:R-:W-:Y:S05]  /*0060*/  @P0 EXIT ;  /* 0x000000000000094d */ /* 0x000fea0003800000 */
[----:B------:R-:W0:Y:S01]  /*0070*/  LDC.64 R26, c[0x0][0x388] ;  /* 0x0000e200ff1a7b82 */ /* 0x000e220000000a00 */
[----:B------:R-:W1:Y:S01]  /*0080*/  LDCU.64 UR12, c[0x0][0x358] ;  /* 0x00006b00ff0c77ac */ /* 0x000e620008000a00 */
[----:B------:R-:W2:Y:S01]  /*0090*/  LDCU UR7, c[0x0][0x3a0] ;  /* 0x00007400ff0777ac */ /* 0x000ea20008000800 */
[----:B0-----:R-:W-:-:S06]  /*00a0*/  IMAD.WIDE R26, R0, 0x8, R26 ;  /* 0x00000008001a7825 */ /* 0x001fcc00078e021a */
[----:B-1----:R-:W5:Y:S01]  /*00b0*/  LDG.E.64 R26, desc[UR12][R26.64] ;  /* 0x0000000c1a1a7981 */ /* 0x002f62000c1e1b00 */
[----:B--2---:R-:W-:Y:S01]  /*00c0*/  UISETP.GE.AND UP0, UPT, UR7, 0x1, UPT ;  /* 0x000000010700788c */ /* 0x004fe2000bf06270 */
[----:B------:R-:W0:Y:S08]  /*00d0*/  S2R R3, SR_CTAID.Y ;  /* 0x0000000000037919 */ /* 0x000e300000002600 */
[----:B------:R-:W-:Y:S05]  /*00e0*/  BRA.U !UP0, `(.L_x_4) ;  /* 0x00000009089c7547 */ /* 0x000fea000b800000 */
[----:B------:R-:W-:Y:S02]  /*00f0*/  UISETP.GE.U32.AND UP1, UPT, UR7, 0x10, UPT ;  /* 0x000000100700788c */ /* 0x000fe4000bf26070 */
[----:B------:R-:W-:Y:S01]  /*0100*/  IMAD R28, R0, UR7, RZ ;  /* 0x00000007001c7c24 */ /* 0x000fe2000f8e02ff */
[----:B------:R-:W-:Y:S02]  /*0110*/  ULOP3.LUT UR10, UR7, 0xf, URZ, 0xc0, !UPT ;  /* 0x0000000f070a7892 */ /* 0x000fe4000f8ec0ff */
[----:B0-----:R-:W-:Y:S01]  /*0120*/  IMAD R2, R3, UR7, RZ ;  /* 0x0000000703027c24 */ /* 0x001fe2000f8e02ff */
[----:B------:R-:W-:Y:S01]  /*0130*/  UMOV UR4, URZ ;  /* 0x000000ff00047c82 */ /* 0x000fe20008000000 */
[----:B------:R-:W-:Y:S02]  /*0140*/  UISETP.NE.AND UP0, UPT, UR10, URZ, UPT ;  /* 0x000000ff0a00728c */ /* 0x000fe4000bf05270 */
[----:B------:R-:W-:Y:S09]  /*0150*/  BRA.U !UP1, `(.L_x_5) ;  /* 0x0000000509147547 */ /* 0x000ff2000b800000 */
[----:B------:R-:W0:Y:S01]  /*0160*/  LDC.64 R4, c[0x0][0x390] ;  /* 0x0000e400ff047b82 */ /* 0x000e220000000a00 */
[----:B------:R-:W1:Y:S01]  /*0170*/  LDCU.64 UR8, c[0x0][0x380] ;  /* 0x00007000ff0877ac */ /* 0x000e620008000a00 */
[----:B------:R-:W-:Y:S01]  /*0180*/  IMAD.MOV.U32 R24, RZ, RZ, R28 ;  /* 0x000000ffff187224 */ /* 0x000fe200078e001c */
[----:B------:R-:W-:Y:S02]  /*0190*/  ULOP3.LUT UR4, UR7, 0x7ffffff0, URZ, 0xc0, !UPT ;  /* 0x7ffffff007047892 */ /* 0x000fe4000f8ec0ff */
[----:B-1----:R-:W-:Y:S02]  /*01a0*/  UIADD3 UR5, UP1, UPT, UR8, 0x40, URZ ;  /* 0x0000004008057890 */ /* 0x002fe4000ff3e0ff */
[----:B------:R-:W-:Y:S02]  /*01b0*/  UIADD3 UR8, UPT, UPT, -UR4, URZ, URZ ;  /* 0x000000ff04087290 */ /* 0x000fe4000fffe1ff */
[----:B------:R-:W-:Y:S01]  /*01c0*/  UIADD3.X UR6, UPT, UPT, URZ, UR9, URZ, UP1, !UPT ;  /* 0x00000009ff067290 */ /* 0x000fe20008ffe4ff */
[----:B0-----:R-:W-:-:S03]  /*01d0*/  IMAD.WIDE.U32 R4, R2, 0x8, R4 ;  /* 0x0000000802047825 */ /* 0x001fc600078e0004 */
[----:B------:R-:W-:-:S04]  /*01e0*/  IADD3 R8, P0, PT, R4, 0x40, RZ ;  /* 0x0000004004087810 */ /* 0x000fc80007f1e0ff */
[----:B------:R-:W-:-:S09]  /*01f0*/  IADD3.X R9, PT, PT, RZ, R5, RZ, P0, !PT ;  /* 0x00000005ff097210 */ /* 0x000fd200007fe4ff */
.L_x_6:
[----:B------:R-:W-:Y:S01]  /*0200*/  MOV R20, UR5 ;  /* 0x0000000500147c02 */ /* 0x000fe20008000f00 */
[----:B------:R-:W-:Y:S01]  /*0210*/  IMAD.U32 R21, RZ, RZ, UR6 ;  /* 0x00000006ff157e24 */ /* 0x000fe2000f8e00ff */
[----:B------:R-:W-:Y:S01]  /*0220*/  MOV R4, R8 ;  /* 0x0000000800047202 */ /* 0x000fe20000000f00 */
[----:B------:R-:W-:Y:S02]  /*0230*/  IMAD.MOV.U32 R5, RZ, RZ, R9 ;  /* 0x000000ffff057224 */ /* 0x000fe400078e0009 */
[----:B------:R-:W-:-:S03]  /*0240*/  IMAD.WIDE R20, R24, 0x8, R20 ;  /* 0x0000000818147825 */ /* 0x000fc600078e0214 */
[----:B------:R-:W2:Y:S04]  /*0250*/  LDG.E.64 R14, desc[UR12][R4.64+-0x40] ;  /* 0xffffc00c040e7981 */ /* 0x000ea8000c1e1b00 */
[----:B------:R-:W2:Y:S04]  /*0260*/  LDG.E.64 R12, desc[UR12][R20.64+-0x40] ;  /* 0xffffc00c140c7981 */ /* 0x000ea8000c1e1b00 */
[----:B------:R-:W3:Y:S04]  /*0270*/  LDG.E.64 R8, desc[UR12][R4.64+-0x38] ;  /* 0xffffc80c04087981 */ /* 0x000ee8000c1e1b00 */
[----:B------:R-:W3:Y:S04]  /*0280*/  LDG.E.64 R10, desc[UR12][R20.64+-0x38] ;  /* 0xffffc80c140a7981 */ /* 0x000ee8000c1e1b00 */
[----:B------:R-:W4:Y:S04]  /*0290*/  LDG.E.64 R6, desc[UR12][R4.64+-0x30] ;  /* 0xffffd00c04067981 */ /* 0x000f28000c1e1b00 */
[----:B------:R-:W4:Y:S04]  /*02a0*/  LDG.E.64 R16, desc[UR12][R20.64+-0x30] ;  /* 0xffffd00c14107981 */ /* 0x000f28000c1e1b00 */
[----:B------:R-:W4:Y:S04]  /*02b0*/  LDG.E.64 R18, desc[UR12][R4.64+0x18] ;  /* 0x0000180c04127981 */ /* 0x000f28000c1e1b00 */
[----:B------:R-:W4:Y:S01]  /*02c0*/  LDG.E.64 R22, desc[UR12][R4.64+0x38] ;  /* 0x0000380c04167981 */ /* 0x000f22000c1e1b00 */
[----:B--2--5:R-:W-:-:S03]  /*02d0*/  DFMA R26, R12, R14, R26 ;  /* 0x0000000e0c1a722b */ /* 0x024fc6000000001a */
[----:B------:R-:W2:Y:S04]  /*02e0*/  LDG.E.64 R12, desc[UR12][R4.64+-0x28] ;  /* 0xffffd80c040c7981 */ /* 0x000ea8000c1e1b00 */
[----:B------:R-:W2:Y:S01]  /*02f0*/  LDG.E.64 R14, desc[UR12][R20.64+-0x28] ;  /* 0xffffd80c140e7981 */ /* 0x000ea2000c1e1b00 */
[----:B---3--:R-:W-:-:S03]  /*0300*/  DFMA R26, R10, R8, R26 ;  /* 0x000000080a1a722b */ /* 0x008fc6000000001a */
[----:B------:R-:W3:Y:S04]  /*0310*/  LDG.E.64 R8, desc[UR12][R4.64+-0x20] ;  /* 0xffffe00c04087981 */ /* 0x000ee8000c1e1b00 */
[----:B------:R-:W3:Y:S01]  /*0320*/  LDG.E.64 R10, desc[UR12][R20.64+-0x20] ;  /* 0xffffe00c140a7981 */ /* 0x000ee2000c1e1b00 */
[----:B----4-:R-:W-:-:S03]  /*0330*/  DFMA R26, R16, R6, R26 ;  /* 0x00000006101a722b */ /* 0x010fc6000000001a */
[----:B------:R-:W4:Y:S04]  /*0340*/  LDG.E.64 R6, desc[UR12][R4.64+-0x18] ;  /* 0xffffe80c04067981 */ /* 0x000f28000c1e1b00 */
[----:B------:R-:W4:Y:S01]  /*0350*/  LDG.E.64 R16, desc[UR12][R20.64+-0x18] ;  /* 0xffffe80c14107981 */ /* 0x000f22000c1e1b00 */
[----:B--2---:R-:W-:-:S03]  /*0360*/  DFMA R26, R14, R12, R26 ;  /* 0x0000000c0e1a722b */ /* 0x004fc6000000001a */
        /* <DEDUP_REMOVED lines=26> */
[----:B------:R-:W-:-:S04]  /*0510*/  UIADD3 UR8, UPT, UPT, UR8, 0x10, URZ ;  /* 0x0000001008087890 */ /* 0x000fc8000fffe0ff */
[----:B------:R-:W-:Y:S01]  /*0520*/  UISETP.NE.AND UP1, UPT, UR8, URZ, UPT ;  /* 0x000000ff0800728c */ /* 0x000fe2000bf25270 */
[----:B------:R-:W-:Y:S01]  /*0530*/  VIADD R24, R24, 0x10 ;  /* 0x0000001018187836 */ /* 0x000fe20000000000 */
[----:B--2---:R-:W-:-:S08]  /*0540*/  DFMA R14, R14, R16, R18 ;  /* 0x000000100e0e722b */ /* 0x004fd00000000012 */
[----:B---3--:R-:W-:-:S08]  /*0550*/  DFMA R10, R10, R12, R14 ;  /* 0x0000000c0a0a722b */ /* 0x008fd0000000000e */
[----:B----4-:R-:W-:Y:S01]  /*0560*/  DFMA R6, R6, R8, R10 ;  /* 0x000000080606722b */ /* 0x010fe2000000000a */
[----:B------:R-:W-:-:S04]  /*0570*/  IADD3 R8, P0, PT, R4, 0x80, RZ ;  /* 0x0000008004087810 */ /* 0x000fc80007f1e0ff */
[----:B------:R-:W-:-:S03]  /*0580*/  IADD3.X R9, PT, PT, RZ, R5, RZ, P0, !PT ;  /* 0x00000005ff097210 */ /* 0x000fc600007fe4ff */
[----:B------:R-:W-:Y:S01]  /*0590*/  DFMA R26, R26, R22, R6 ;  /* 0x000000161a1a722b */ /* 0x000fe20000000006 */
[----:B------:R-:W-:Y:S10]  /*05a0*/  BRA.U UP1, `(.L_x_6) ;  /* 0xfffffffd01147547 */ /* 0x000ff4000b83ffff */
.L_x_5:
[----:B------:R-:W-:Y:S05]  /*05b0*/  BRA.U !UP0, `(.L_x_4) ;  /* 0x0000000508687547 */ /* 0x000fea000b800000 */
[----:B------:R-:W-:Y:S02]  /*05c0*/  UISETP.GE.U32.AND UP0, UPT, UR10, 0x8, UPT ;  /* 0x000000080a00788c */ /* 0x000fe4000bf06070 */
[----:B------:R-:W-:-:S04]  /*05d0*/  ULOP3.LUT UR6, UR7, 0x7, URZ, 0xc0, !UPT ;  /* 0x0000000707067892 */ /* 0x000fc8000f8ec0ff */
[----:B------:R-:W-:-:S03]  /*05e0*/  UISETP.NE.AND UP1, UPT, UR6, URZ, UPT ;  /* 0x000000ff0600728c */ /* 0x000fc6000bf25270 */
[----:B------:R-:W-:Y:S08]  /*05f0*/  BRA.U !UP0, `(.L_x_7) ;  /* 0x0000000108907547 */ /* 0x000ff0000b800000 */
[----:B------:R-:W0:Y:S01]  /*0600*/  LDC.64 R14, c[0x0][0x390] ;  /* 0x0000e400ff0e7b82 */ /* 0x000e220000000a00 */
[----:B------:R-:W-:Y:S01]  /*0610*/  IADD3 R7, PT, PT, R28, UR4, RZ ;  /* 0x000000041c077c10 */ /* 0x000fe2000fffe0ff */
[C---:B------:R-:W-:Y:S01]  /*0620*/  VIADD R9, R2.reuse, UR4 ;  /* 0x0000000402097c36 */ /* 0x040fe20008000000 */
[----:B------:R-:W-:-:S05]  /*0630*/  IADD3 R6, P0, PT, R2, UR4, RZ ;  /* 0x0000000402067c10 */ /* 0x000fca000ff1e0ff */
[----:B------:R-:W1:Y:S08]  /*0640*/  LDC.64 R4, c[0x0][0x380] ;  /* 0x0000e000ff047b82 */ /* 0x000e700000000a00 */
[----:B------:R-:W2:Y:S01]  /*0650*/  LDC.64 R24, c[0x0][0x390] ;  /* 0x0000e400ff187b82 */ /* 0x000ea20000000a00 */
[----:B0-----:R-:W-:-:S06]  /*0660*/  IMAD.WIDE.U32 R14, R9, 0x8, R14 ;  /* 0x00000008090e7825 */ /* 0x001fcc00078e000e */
[----:B------:R-:W3:Y:S01]  /*0670*/  LDG.E.64 R14, desc[UR12][R14.64] ;  /* 0x0000000c0e0e7981 */ /* 0x000ee2000c1e1b00 */
[----:B-1----:R-:W-:Y:S01]  /*0680*/  IMAD.WIDE R4, R7, 0x8, R4 ;  /* 0x0000000807047825 */ /* 0x002fe200078e0204 */
[----:B------:R-:W-:-:S04]  /*0690*/  IADD3.X R7, PT, PT, RZ, RZ, RZ, P0, !PT ;  /* 0x000000ffff077210 */ /* 0x000fc800007fe4ff */
[----:B------:R-:W3:Y:S01]  /*06a0*/  LDG.E.64 R12, desc[UR12][R4.64] ;  /* 0x0000000c040c7981 */ /* 0x000ee2000c1e1b00 */
[----:B--2---:R-:W-:-:S03]  /*06b0*/  LEA R24, P0, R6, R24, 0x3 ;  /* 0x0000001806187211 */ /* 0x004fc600078018ff */
[----:B------:R-:W2:Y:S01]  /*06c0*/  LDG.E.64 R10, desc[UR12][R4.64+0x8] ;  /* 0x0000080c040a7981 */ /* 0x000ea2000c1e1b00 */
[----:B------:R-:W-:-:S03]  /*06d0*/  LEA.HI.X R25, R6, R25, R7, 0x3, P0 ;  /* 0x0000001906197211 */ /* 0x000fc600000f1c07 */
[----:B------:R-:W4:Y:S04]  /*06e0*/  LDG.E.64 R18, desc[UR12][R4.64+0x18] ;  /* 0x0000180c04127981 */ /* 0x000f28000c1e1b00 */
[----:B------:R-:W2:Y:S04]  /*06f0*/  LDG.E.64 R8, desc[UR12][R24.64+0x8] ;  /* 0x0000080c18087981 */ /* 0x000ea8000c1e1b00 */
[----:B------:R-:W4:Y:S04]  /*0700*/  LDG.E.64 R6, desc[UR12][R4.64+0x10] ;  /* 0x0000100c04067981 */ /* 0x000f28000c1e1b00 */
[----:B------:R-:W4:Y:S04]  /*0710*/  LDG.E.64 R22, desc[UR12][R24.64+0x10] ;  /* 0x0000100c18167981 */ /* 0x000f28000c1e1b00 */
[----:B------:R-:W4:Y:S04]  /*0720*/  LDG.E.64 R20, desc[UR12][R24.64+0x18] ;  /* 0x0000180c18147981 */ /* 0x000f28000c1e1b00 */
[----:B------:R-:W4:Y:S01]  /*0730*/  LDG.E.64 R16, desc[UR12][R24.64+0x20] ;  /* 0x0000200c18107981 */ /* 0x000f22000c1e1b00 */
[----:B---3-5:R-:W-:-:S03]  /*0740*/  DFMA R12, R12, R14, R26 ;  /* 0x0000000e0c0c722b */ /* 0x028fc6000000001a */
[----:B------:R-:W3:Y:S04]  /*0750*/  LDG.E.64 R14, desc[UR12][R4.64+0x20] ;  /* 0x0000200c040e7981 */ /* 0x000ee8000c1e1b00 */
[----:B------:R-:W3:Y:S01]  /*0760*/  LDG.E.64 R26, desc[UR12][R24.64+0x38] ;  /* 0x0000380c181a7981 */ /* 0x000ee2000c1e1b00 */
[----:B--2---:R-:W-:-:S03]  /*0770*/  DFMA R8, R10, R8, R12 ;  /* 0x000000080a08722b */ /* 0x004fc6000000000c */
[----:B------:R-:W2:Y:S04]  /*0780*/  LDG.E.64 R10, desc[UR12][R4.64+0x28] ;  /* 0x0000280c040a7981 */ /* 0x000ea8000c1e1b00 */
[----:B------:R-:W2:Y:S01]  /*0790*/  LDG.E.64 R12, desc[UR12][R24.64+0x28] ;  /* 0x0000280c180c7981 */ /* 0x000ea2000c1e1b00 */
[----:B----4-:R-:W-:-:S03]  /*07a0*/  DFMA R22, R6, R22, R8 ;  /* 0x000000160616722b */ /* 0x010fc60000000008 */
[----:B------:R-:W4:Y:S04]  /*07b0*/  LDG.E.64 R6, desc[UR12][R4.64+0x30] ;  /* 0x0000300c04067981 */ /* 0x000f28000c1e1b00 */
[----:B------:R-:W4:Y:S04]  /*07c0*/  LDG.E.64 R8, desc[UR12][R24.64+0x30] ;  /* 0x0000300c18087981 */ /* 0x000f28000c1e1b00 */
[----:B------:R-:W4:Y:S01]  /*07d0*/  LDG.E.64 R4, desc[UR12][R4.64+0x38] ;  /* 0x0000380c04047981 */ /* 0x000f22000c1e1b00 */
[----:B------:R-:W-:Y:S01]  /*07e0*/  DFMA R18, R18, R20, R22 ;  /* 0x000000141212722b */ /* 0x000fe20000000016 */
[----:B------:R-:W-:-:S07]  /*07f0*/  UIADD3 UR4, UPT, UPT, UR4, 0x8, URZ ;  /* 0x0000000804047890 */ /* 0x000fce000fffe0ff */
[----:B---3--:R-:W-:-:S08]  /*0800*/  DFMA R14, R14, R16, R18 ;  /* 0x000000100e0e722b */ /* 0x008fd00000000012 */
[----:B--2---:R-:W-:-:S08]  /*0810*/  DFMA R10, R10, R12, R14 ;  /* 0x0000000c0a0a722b */ /* 0x004fd0000000000e */
[----:B----4-:R-:W-:-:S08]  /*0820*/  DFMA R6, R6, R8, R10 ;  /* 0x000000080606722b */ /* 0x010fd0000000000a */
[----:B------:R-:W-:-:S11]  /*0830*/  DFMA R26, R4, R26, R6 ;  /* 0x0000001a041a722b */ /* 0x000fd60000000006 */
.L_x_7:
[----:B------:R-:W-:Y:S05]  /*0840*/  BRA.U !UP1, `(.L_x_4) ;  /* 0x0000000109c47547 */ /* 0x000fea000b800000 */
[----:B------:R-:W-:Y:S02]  /*0850*/  UISETP.GE.U32.AND UP0, UPT, UR6, 0x4, UPT ;  /* 0x000000040600788c */ /* 0x000fe4000bf06070 */
[----:B------:R-:W-:-:S04]  /*0860*/  ULOP3.LUT UR5, UR7, 0x3, URZ, 0xc0, !UPT ;  /* 0x0000000307057892 */ /* 0x000fc8000f8ec0ff */
[----:B------:R-:W-:-:S03]  /*0870*/  UISETP.NE.AND UP1, UPT, UR5, URZ, UPT ;  /* 0x000000ff0500728c */ /* 0x000fc6000bf25270 */
[----:B------:R-:W-:Y:S08]  /*0880*/  BRA.U !UP0, `(.L_x_8) ;  /* 0x0000000108607547 */ /* 0x000ff0000b800000 */
[----:B------:R-:W0:Y:S01]  /*0890*/  LDC.64 R4, c[0x0][0x390] ;  /* 0x0000e400ff047b82 */ /* 0x000e220000000a00 */
[----:B------:R-:W-:Y:S01]  /*08a0*/  IADD3 R15, PT, PT, R2, UR4, RZ ;  /* 0x00000004020f7c10 */ /* 0x000fe2000fffe0ff */
[----:B------:R-:W-:Y:S01]  /*08b0*/  VIADD R7, R28, UR4 ;  /* 0x000000041c077c36 */ /* 0x000fe20008000000 */
[----:B------:R-:W-:-:S05]  /*08c0*/  IADD3 R6, P0, PT, R2, UR4, RZ ;  /* 0x0000000402067c10 */ /* 0x000fca000ff1e0ff */
[----:B------:R-:W1:Y:S08]  /*08d0*/  LDC.64 R18, c[0x0][0x380] ;  /* 0x0000e000ff127b82 */ /* 0x000e700000000a00 */
[----:B------:R-:W2:Y:S01]  /*08e0*/  LDC.64 R16, c[0x0][0x390] ;  /* 0x0000e400ff107b82 */ /* 0x000ea20000000a00 */
[----:B0-----:R-:W-:-:S04]  /*08f0*/  IMAD.WIDE.U32 R14, R15, 0x8, R4 ;  /* 0x000000080f0e7825 */ /* 0x001fc800078e0004 */
[----:B------:R-:W-:Y:S02]  /*0900*/  IMAD.X R4, RZ, RZ, RZ, P0 ;  /* 0x000000ffff047224 */ /* 0x000fe400000e06ff */
[----:B------:R-:W3:Y:S01]  /*0910*/  LDG.E.64 R14, desc[UR12][R14.64] ;  /* 0x0000000c0e0e7981 */ /* 0x000ee2000c1e1b00 */
[----:B-1----:R-:W-:-:S05]  /*0920*/  IMAD.WIDE R18, R7, 0x8, R18 ;  /* 0x0000000807127825 */ /* 0x002fca00078e0212 */
        /* <DEDUP_REMOVED lines=8> */
[----:B------:R-:W4:Y:S01]  /*09b0*/  LDG.E.64 R22, desc[UR12][R16.64+0x18] ;  /* 0x0000180c10167981 */ /* 0x000f22000c1e1b00 */
[----:B------:R-:W-:Y:S01]  /*09c0*/  UIADD3 UR4, UPT, UPT, UR4, 0x4, URZ ;  /* 0x0000000404047890 */ /* 0x000fe2000fffe0ff */
[----:B---3-5:R-:W-:-:S08]  /*09d0*/  DFMA R12, R12, R14, R26 ;  /* 0x0000000e0c0c722b */ /* 0x028fd0000000001a */
[----:B--2---:R-:W-:-:S08]  /*09e0*/  DFMA R8, R8, R10, R12 ;  /* 0x0000000a0808722b */ /* 0x004fd0000000000c */
[----:B----4-:R-:W-:-:S08]  /*09f0*/  DFMA R4, R4, R6, R8 ;  /* 0x000000060404722b */ /* 0x010fd00000000008 */
[----:B------:R-:W-:-:S11]  /*0a00*/  DFMA R26, R20, R22, R4 ;  /* 0x00000016141a722b */ /* 0x000fd60000000004 */
.L_x_8:
[----:B------:R-:W-:Y:S05]  /*0a10*/  BRA.U !UP1, `(.L_x_4) ;  /* 0x0000000109507547 */ /* 0x000fea000b800000 */
[----:B------:R-:W0:Y:S01]  /*0a20*/  LDC.64 R6, c[0x0][0x390] ;  /* 0x0000e400ff067b82 */ /* 0x000e220000000a00 */
[----:B------:R-:W-:Y:S01]  /*0a30*/  IADD3 R9, PT, PT, R2, UR4, RZ ;  /* 0x0000000402097c10 */ /* 0x000fe2000fffe0ff */
[----:B------:R-:W-:Y:S01]  /*0a40*/  UIADD3 UR5, UPT, UPT, -UR5, URZ, URZ ;  /* 0x000000ff05057290 */ /* 0x000fe2000fffe1ff */
[----:B------:R-:W-:-:S05]  /*0a50*/  IADD3 R11, PT, PT, R28, UR4, RZ ;  /* 0x000000041c0b7c10 */ /* 0x000fca000fffe0ff */
[----:B------:R-:W1:Y:S01]  /*0a60*/  LDC.64 R4, c[0x0][0x380] ;  /* 0x0000e000ff047b82 */ /* 0x000e620000000a00 */
[----:B0-----:R-:W-:-:S04]  /*0a70*/  IMAD.WIDE.U32 R6, R9, 0x8, R6 ;  /* 0x0000000809067825 */ /* 0x001fc800078e0006 */
[----:B------:R-:W-:Y:S01]  /*0a80*/  IMAD.MOV.U32 R13, RZ, RZ, R7 ;  /* 0x000000ffff0d7224 */ /* 0x000fe200078e0007 */
[----:B------:R-:W-:-:S07]  /*0a90*/  MOV R2, R6 ;  /* 0x0000000600027202 */ /* 0x000fce0000000f00 */
.L_x_9:
[----:B-1----:R-:W-:Y:S01]  /*0aa0*/  IMAD.WIDE R6, R11, 0x8, R4 ;  /* 0x000000080b067825 */ /* 0x002fe200078e0204 */
[----:B------:R-:W-:-:S03]  /*0ab0*/  MOV R8, R2 ;  /* 0x0000000200087202 */ /* 0x000fc60000000f00 */
[----:B------:R-:W-:Y:S02]  /*0ac0*/  IMAD.MOV.U32 R9, RZ, RZ, R13 ;  /* 0x000000ffff097224 */ /* 0x000fe400078e000d */
[----:B------:R-:W2:Y:S04]  /*0ad0*/  LDG.E.64 R6, desc[UR12][R6.64] ;  /* 0x0000000c06067981 */ /* 0x000ea8000c1e1b00 */
[----:B------:R-:W2:Y:S01]  /*0ae0*/  LDG.E.64 R8, desc[UR12][R8.64] ;  /* 0x0000000c08087981 */ /* 0x000ea2000c1e1b00 */
[----:B------:R-:W-:Y:S01]  /*0af0*/  UIADD3 UR5, UPT, UPT, UR5, 0x1, URZ ;  /* 0x0000000105057890 */ /* 0x000fe2000fffe0ff */
[----:B------:R-:W-:Y:S02]  /*0b00*/  IADD3 R2, P0, PT, R2, 0x8, RZ ;  /* 0x0000000802027810 */ /* 0x000fe40007f1e0ff */
[----:B------:R-:W-:Y:S01]  /*0b10*/  IADD3 R11, PT, PT, R11, 0x1, RZ ;  /* 0x000000010b0b7810 */ /* 0x000fe20007ffe0ff */
[----:B------:R-:W-:Y:S01]  /*0b20*/  UISETP.NE.AND UP0, UPT, UR5, URZ, UPT ;  /* 0x000000ff0500728c */ /* 0x000fe2000bf05270 */
[----:B------:R-:W-:Y:S01]  /*0b30*/  IADD3.X R13, PT, PT, RZ, R13, RZ, P0, !PT ;  /* 0x0000000dff0d7210 */ /* 0x000fe200007fe4ff */
[----:B--2--5:R-:W-:-:S07]  /*0b40*/  DFMA R26, R6, R8, R26 ;  /* 0x00000008061a722b */ /* 0x024fce000000001a */
[----:B------:R-:W-:Y:S05]  /*0b50*/  BRA.U UP0, `(.L_x_9) ;  /* 0xfffffffd00d07547 */ /* 0x000fea000b83ffff */
.L_x_4:
[----:B------:R-:W1:Y:S01]  /*0b60*/  LDC.64 R4, c[0x0][0x398] ;  /* 0x0000e600ff047b82 */ /* 0x000e620000000a00 */
[----:B0-----:R-:W-:-:S04]  /*0b70*/  IMAD R3, R3, 0xa, R0 ;  /* 0x0000000a03037824 */ /* 0x001fc800078e0200 */
[----:B-1----:R-:W-:-:S05]  /*0b80*/  IMAD.WIDE R2, R3, 0x8, R4 ;  /* 0x0000000803027825 */ /* 0x002fca00078e0204 */
[----:B-----5:R-:W-:Y:S01]  /*0b90*/  STG.E.64 desc[UR12][R2.64], R26 ;  /* 0x0000001a02007986 */ /* 0x020fe2000c101b0c */
[----:B------:R-:W-:Y:S05]  /*0ba0*/  EXIT ;  /* 0x000000000000794d */ /* 0x000fea0003800000 */
.L_x_10:
        /* <DEDUP_REMOVED lines=13> */
.L_x_22:


//--------------------- .text._Z19forwardHiddenKernelPdS_S_S_i --------------------------
	.section	.text._Z19forwardHiddenKernelPdS_S_S_i,"ax",@progbits
	.align	128
        .global         _Z19forwardHiddenKernelPdS_S_S_i
        .type           _Z19forwardHiddenKernelPdS_S_S_i,@function
        .size           _Z19forwardHiddenKernelPdS_S_S_i,(.L_x_23 - _Z19forwardHiddenKernelPdS_S_S_i)
        .other          _Z19forwardHiddenKernelPdS_S_S_i,@"STO_CUDA_ENTRY STV_DEFAULT"
_Z19forwardHiddenKernelPdS_S_S_i:
.text._Z19forwardHiddenKernelPdS_S_S_i:
        /* <DEDUP_REMOVED lines=24> */
[----:B------:R-:W-:Y:S01]  /*0180*/  MOV R24, R28 ;  /* 0x0000001c00187202 */ /* 0x000fe20000000f00 */
[----:B------:R-:W-:Y:S02]  /*0190*/  ULOP3.LUT UR4, UR7, 0x7ffffff0, URZ, 0xc0, !UPT ;  /* 0x7ffffff007047892 */ /* 0x000fe4000f8ec0ff */
[----:B-1----:R-:W-:Y:S02]  /*01a0*/  UIADD3 UR5, UP1, UPT, UR8, 0x40, URZ ;  /* 0x0000004008057890 */ /* 0x002fe4000ff3e0ff */
[----:B------:R-:W-:Y:S02]  /*01b0*/  UIADD3 UR8, UPT, UPT, -UR4, URZ, URZ ;  /* 0x000000ff04087290 */ /* 0x000fe4000fffe1ff */
[----:B------:R-:W-:Y:S01]  /*01c0*/  UIADD3.X UR6, UPT, UPT, URZ, UR9, URZ, UP1, !UPT ;  /* 0x00000009ff067290 */ /* 0x000fe20008ffe4ff */
[----:B0-----:R-:W-:-:S03]  /*01d0*/  IMAD.WIDE.U32 R4, R2, 0x8, R4 ;  /* 0x0000000802047825 */ /* 0x001fc600078e0004 */
[----:B------:R-:W-:-:S04]  /*01e0*/  IADD3 R8, P0, PT, R4, 0x40, RZ ;  /* 0x0000004004087810 */ /* 0x000fc80007f1e0ff */
[----:B------:R-:W-:-:S09]  /*01f0*/  IADD3.X R9, PT, PT, RZ, R5, RZ, P0, !PT ;  /* 0x00000005ff097210 */ /* 0x000fd200007fe4ff */
.L_x_13:
        /* <DEDUP_REMOVED lines=51> */
[----:B------:R-:W-:Y:S01]  /*0530*/  IADD3 R24, PT, PT, R24, 0x10, RZ ;  /* 0x0000001018187810 */ /* 0x000fe20007ffe0ff */
[----:B--2---:R-:W-:-:S08]  /*0540*/  DFMA R14, R14, R16, R18 ;  /* 0x000000100e0e722b */ /* 0x004fd00000000012 */
[----:B---3--:R-:W-:-:S08]  /*0550*/  DFMA R10, R10, R12, R14 ;  /* 0x0000000c0a0a722b */ /* 0x008fd0000000000e */
[----:B----4-:R-:W-:Y:S01]  /*0560*/  DFMA R6, R6, R8, R10 ;  /* 0x000000080606722b */ /* 0x010fe2000000000a */
[----:B------:R-:W-:-:S07]  /*0570*/  IADD3 R8, P0, PT, R4, 0x80, RZ ;  /* 0x0000008004087810 */ /* 0x000fce0007f1e0ff */
[----:B------:R-:W-:Y:S01]  /*0580*/  DFMA R26, R26, R22, R6 ;  /* 0x000000161a1a722b */ /* 0x000fe20000000006 */
[----:B------:R-:W-:Y:S01]  /*0590*/  IMAD.X R9, RZ, RZ, R5, P0 ;  /* 0x000000ffff097224 */ /* 0x000fe200000e0605 */
[----:B------:R-:W-:Y:S09]  /*05a0*/  BRA.U UP1, `(.L_x_13) ;  /* 0xfffffffd01147547 */ /* 0x000ff2000b83ffff */
.L_x_12:
        /* <DEDUP_REMOVED lines=11> */
[----:B0-----:R-:W-:-:S06]  /*0660*/  IMAD.WIDE.U32 R14, R9, 0x8, R14 ;  /* 0x00000008090e7825 */ /* 0x001fcc00078e000e */
[----:B------:R-:W3:Y:S01]  /*0670*/  LDG.E.64 R14, desc[UR12][R14.64] ;  /* 0x0000000c0e0e7981 */ /* 0x000ee2000c1e1b00 */
[----:B-1----:R-:W-:-:S04]  /*0680*/  IMAD.WIDE R4, R7, 0x8, R4 ;  /* 0x0000000807047825 */ /* 0x002fc800078e0204 */
[----:B------:R-:W-:Y:S01]  /*0690*/  IMAD.X R7, RZ, RZ, RZ, P0 ;  /* 0x000000ffff077224 */ /* 0x000fe200000e06ff */
        /* <DEDUP_REMOVED lines=26> */
.L_x_14:
        /* <DEDUP_REMOVED lines=11> */
[----:B0-----:R-:W-:Y:S01]  /*08f0*/  IMAD.WIDE.U32 R14, R15, 0x8, R4 ;  /* 0x000000080f0e7825 */ /* 0x001fe200078e0004 */
[----:B------:R-:W-:-:S05]  /*0900*/  IADD3.X R4, PT, PT, RZ, RZ, RZ, P0, !PT ;  /* 0x000000ffff047210 */ /* 0x000fca00007fe4ff */
        /* <DEDUP_REMOVED lines=16> */
.L_x_15:
[----:B------:R-:W-:Y:S05]  /*0a10*/  BRA.U !UP1, `(.L_x_11) ;  /* 0x0000000109507547 */ /* 0x000fea000b800000 */
[----:B------:R-:W0:Y:S01]  /*0a20*/  LDC.64 R6, c[0x0][0x390] ;  /* 0x0000e400ff067b82 */ /* 0x000e220000000a00 */
[----:B------:R-:W-:Y:S01]  /*0a30*/  VIADD R9, R2, UR4 ;  /* 0x0000000402097c36 */ /* 0x000fe20008000000 */
[----:B------:R-:W-:Y:S01]  /*0a40*/  IADD3 R11, PT, PT, R28, UR4, RZ ;  /* 0x000000041c0b7c10 */ /* 0x000fe2000fffe0ff */
[----:B------:R-:W-:-:S05]  /*0a50*/  UIADD3 UR5, UPT, UPT, -UR5, URZ, URZ ;  /* 0x000000ff05057290 */ /* 0x000fca000fffe1ff */
[----:B------:R-:W1:Y:S01]  /*0a60*/  LDC.64 R4, c[0x0][0x380] ;  /* 0x0000e000ff047b82 */ /* 0x000e620000000a00 */
[----:B0-----:R-:W-:-:S04]  /*0a70*/  IMAD.WIDE.U32 R6, R9, 0x8, R6 ;  /* 0x0000000809067825 */ /* 0x001fc800078e0006 */
[----:B------:R-:W-:Y:S01]  /*0a80*/  IMAD.MOV.U32 R13, RZ, RZ, R7 ;  /* 0x000000ffff0d7224 */ /* 0x000fe200078e0007 */
[----:B------:R-:W-:-:S07]  /*0a90*/  MOV R2, R6 ;  /* 0x0000000600027202 */ /* 0x000fce0000000f00 */
.L_x_16:
[----:B-1----:R-:W-:Y:S01]  /*0aa0*/  IMAD.WIDE R6, R11, 0x8, R4 ;  /* 0x000000080b067825 */ /* 0x002fe200078e0204 */
[----:B------:R-:W-:-:S03]  /*0ab0*/  MOV R9, R13 ;  /* 0x0000000d00097202 */ /* 0x000fc60000000f00 */
[----:B------:R-:W-:Y:S02]  /*0ac0*/  IMAD.MOV.U32 R8, RZ, RZ, R2 ;  /* 0x000000ffff087224 */ /* 0x000fe400078e0002 */
[----:B------:R-:W2:Y:S04]  /*0ad0*/  LDG.E.64 R6, desc[UR12][R6.64] ;  /* 0x0000000c06067981 */ /* 0x000ea8000c1e1b00 */
[----:B------:R-:W2:Y:S01]  /*0ae0*/  LDG.E.64 R8, desc[UR12][R8.64] ;  /* 0x0000000c08087981 */ /* 0x000ea2000c1e1b00 */
[----:B------:R-:W-:Y:S01]  /*0af0*/  UIADD3 UR5, UPT, UPT, UR5, 0x1, URZ ;  /* 0x0000000105057890 */ /* 0x000fe2000fffe0ff */
[----:B------:R-:W-:Y:S01]  /*0b00*/  IADD3 R2, P0, PT, R2, 0x8, RZ ;  /* 0x0000000802027810 */ /* 0x000fe20007f1e0ff */
[----:B------:R-:W-:Y:S02]  /*0b10*/  VIADD R11, R11, 0x1 ;  /* 0x000000010b0b7836 */ /* 0x000fe40000000000 */
[----:B------:R-:W-:Y:S01]  /*0b20*/  UISETP.NE.AND UP0, UPT, UR5, URZ, UPT ;  /* 0x000000ff0500728c */ /* 0x000fe2000bf05270 */
[----:B------:R-:W-:Y:S01]  /*0b30*/  IADD3.X R13, PT, PT, RZ, R13, RZ, P0, !PT ;  /* 0x0000000dff0d7210 */ /* 0x000fe200007fe4ff */
[----:B--2--5:R-:W-:-:S07]  /*0b40*/  DFMA R26, R6, R8, R26 ;  /* 0x00000008061a722b */ /* 0x024fce000000001a */
[----:B------:R-:W-:Y:S05]  /*0b50*/  BRA.U UP0, `(.L_x_16) ;  /* 0xfffffffd00d07547 */ /* 0x000fea000b83ffff */
.L_x_11:
[----:B------:R-:W1:Y:S01]  /*0b60*/  LDC.64 R4, c[0x0][0x398] ;  /* 0x0000e600ff047b82 */ /* 0x000e620000000a00 */
[----:B-----5:R-:W-:Y:S01]  /*0b70*/  DSETP.MAX.AND P0, P1, RZ, R26, PT ;  /* 0x0000001aff00722a */ /* 0x020fe2000390f000 */
[----:B0-----:R-:W-:Y:S01]  /*0b80*/  IMAD R3, R3, 0x80, R0 ;  /* 0x0000008003037824 */ /* 0x001fe200078e0200 */
[----:B------:R-:W-:Y:S01]  /*0b90*/  MOV R7, R27 ;  /* 0x0000001b00077202 */ /* 0x000fe20000000f00 */
[----:B------:R-:W-:Y:S01]  /*0ba0*/  IMAD.MOV.U32 R0, RZ, RZ, RZ ;  /* 0x000000ffff007224 */ /* 0x000fe200078e00ff */
[----:B------:R-:W-:-:S04]  /*0bb0*/  MOV R2, RZ ;  /* 0x000000ff00027202 */ /* 0x000fc80000000f00 */
[----:B------:R-:W-:Y:S02]  /*0bc0*/  FSEL R9, R0, R7, P0 ;  /* 0x0000000700097208 */ /* 0x000fe40000000000 */
[----:B------:R-:W-:-:S04]  /*0bd0*/  SEL R2, R2, R26, P0 ;  /* 0x0000001a02027207 */ /* 0x000fc80000000000 */
[----:B------:R-:W-:Y:S01]  /*0be0*/  @P1 LOP3.LUT R9, R7, 0x80000, RZ, 0xfc, !PT ;  /* 0x0008000007091812 */ /* 0x000fe200078efcff */
[----:B-1----:R-:W-:-:S04]  /*0bf0*/  IMAD.WIDE R4, R3, 0x8, R4 ;  /* 0x0000000803047825 */ /* 0x002fc800078e0204 */
[----:B------:R-:W-:-:S05]  /*0c00*/  IMAD.MOV.U32 R3, RZ, RZ, R9 ;  /* 0x000000ffff037224 */ /* 0x000fca00078e0009 */
[----:B------:R-:W-:Y:S01]  /*0c10*/  STG.E.64 desc[UR12][R4.64], R2 ;  /* 0x0000000204007986 */ /* 0x000fe2000c101b0c */
[----:B------:R-:W-:Y:S05]  /*0c20*/  EXIT ;  /* 0x000000000000794d */ /* 0x000fea0003800000 */
.L_x_17:
        /* <DEDUP_REMOVED lines=13> */
.L_x_23:


//--------------------- .nv.shared.reserved.0     --------------------------
	.section	.nv.shared.reserved.0,"aw",@nobits
	.weak		__nv_reservedSMEM_offset_0_alias
	.size		__nv_reservedSMEM_offset_0_alias, 0, 64
	.other		__nv_reservedSMEM_offset_0_alias,@"STO_CUDA_RESERVED_SHARED STV_DEFAULT"
__nv_reservedSMEM_offset_0_alias:
	.zero		0
	.zero		64


//--------------------- .nv.constant0._Z14updateW1KernelPdS_S_S_i --------------------------
	.section	.nv.constant0._Z14updateW1KernelPdS_S_S_i,"a",@progbits
	.sectionflags	@""
	.align	4
.nv.constant0._Z14updateW1KernelPdS_S_S_i:
	.zero		932


//--------------------- .nv.constant0._Z14updateW2KernelPdS_S_S_i --------------------------
	.section	.nv.constant0._Z14updateW2KernelPdS_S_S_i,"a",@progbits
	.sectionflags	@""
	.align	4
.nv.constant0._Z14updateW2KernelPdS_S_S_i:
	.zero		932


//--------------------- .nv.constant0._Z24backwardHiddenGradKernelPdS_S_S_i --------------------------
	.section	.nv.constant0._Z24backwardHiddenGradKernelPdS_S_S_i,"a",@progbits
	.sectionflags	@""
	.align	4
.nv.constant0._Z24backwardHiddenGradKernelPdS_S_S_i:
	.zero		932


//--------------------- .nv.constant0._Z24backwardOutputGradKernelPdS_S_ --------------------------
	.section	.nv.constant0._Z24backwardOutputGradKernelPdS_S_,"a",@progbits
	.sectionflags	@""
	.align	4
.nv.constant0._Z24backwardOutputGradKernelPdS_S_:
	.zero		920


//--------------------- .nv.constant0._Z19forwardOutputKernelPdS_S_S_i --------------------------
	.section	.nv.constant0._Z19forwardOutputKernelPdS_S_S_i,"a",@progbits
	.sectionflags	@""
	.align	4
.nv.constant0._Z19forwardOutputKernelPdS_S_S_i:
	.zero		932


//--------------------- .nv.constant0._Z19forwardHiddenKernelPdS_S_S_i --------------------------
	.section	.nv.constant0._Z19forwardHiddenKernelPdS_S_S_i,"a",@progbits
	.sectionflags	@""
	.align	4
.nv.constant0._Z19forwardHiddenKernelPdS_S_S_i:
	.zero		932


//--------------------- SYMBOLS --------------------------

	.type		.nv.reservedSmem.offset0,@object
	.size		.nv.reservedSmem.offset0,0x4
